	.headerflags	@"EF_CUDA_TEXMODE_UNIFIED EF_CUDA_64BIT_ADDRESS EF_CUDA_ACCELERATORS EF_CUDA_SM90 EF_CUDA_VIRTUAL_SM(EF_CUDA_SM90)"
	.elftype	@"ET_EXEC"


//--------------------- .nv.info                  --------------------------
	.section	.nv.info,"",@"SHT_CUDA_INFO"
	.align	4


	//----- nvinfo : EIATTR_REGCOUNT
	.align		4
        /*0000*/ 	.byte	0x04, 0x2f
        /*0002*/ 	.short	(.L_2 - .L_1)
	.align		4
.L_1:
        /*0004*/ 	.word	index@(triton_red_fused_add_native_layer_norm_native_layer_norm_backward_12)
        /*0008*/ 	.word	0x0000002a


	//----- nvinfo : EIATTR_MIN_STACK_SIZE
	.align		4
.L_2:
        /*000c*/ 	.byte	0x04, 0x12
        /*000e*/ 	.short	(.L_4 - .L_3)
	.align		4
.L_3:
        /*0010*/ 	.word	index@(triton_red_fused_add_native_layer_norm_native_layer_norm_backward_12)
        /*0014*/ 	.word	0x00000000


	//----- nvinfo : EIATTR_FRAME_SIZE
	.align		4
.L_4:
        /*0018*/ 	.byte	0x04, 0x11
        /*001a*/ 	.short	(.L_6 - .L_5)
	.align		4
.L_5:
        /*001c*/ 	.word	index@(triton_red_fused_add_native_layer_norm_native_layer_norm_backward_12)
        /*0020*/ 	.word	0x00000000


	//----- nvinfo : EIATTR_MIN_STACK_SIZE
	.align		4
.L_6:
        /*0024*/ 	.byte	0x04, 0x12
        /*0026*/ 	.short	(.L_8 - .L_7)
	.align		4
.L_7:
        /*0028*/ 	.word	index@(triton_red_fused_add_native_layer_norm_native_layer_norm_backward_12)
        /*002c*/ 	.word	0x00000000
.L_8:


//--------------------- .nv.info.triton_red_fused_add_native_layer_norm_native_layer_norm_backward_12 --------------------------
	.section	.nv.info.triton_red_fused_add_native_layer_norm_native_layer_norm_backward_12,"",@"SHT_CUDA_INFO"
	.sectionflags	@""
	.align	4


	//----- nvinfo : EIATTR_CUDA_API_VERSION
	.align		4
        /*0000*/ 	.byte	0x04, 0x37
        /*0002*/ 	.short	(.L_10 - .L_9)
.L_9:
        /*0004*/ 	.word	0x0000007c


	//----- nvinfo : EIATTR_KPARAM_INFO
	.align		4
.L_10:
        /*0008*/ 	.byte	0x04, 0x17
        /*000a*/ 	.short	(.L_12 - .L_11)
.L_11:
        /*000c*/ 	.word	0x00000000
        /*0010*/ 	.short	0x000b
        /*0012*/ 	.short	0x0054
        /*0014*/ 	.byte	0x00, 0xf0, 0x11, 0x00


	//----- nvinfo : EIATTR_KPARAM_INFO
	.align		4
.L_12:
        /*0018*/ 	.byte	0x04, 0x17
        /*001a*/ 	.short	(.L_14 - .L_13)
.L_13:
        /*001c*/ 	.word	0x00000000
        /*0020*/ 	.short	0x000a
        /*0022*/ 	.short	0x0050
        /*0024*/ 	.byte	0x00, 0xf0, 0x11, 0x00


	//----- nvinfo : EIATTR_KPARAM_INFO
	.align		4
.L_14:
        /*0028*/ 	.byte	0x04, 0x17
        /*002a*/ 	.short	(.L_16 - .L_15)
.L_15:
        /*002c*/ 	.word	0x00000000
        /*0030*/ 	.short	0x0009
        /*0032*/ 	.short	0x0048
        /*0034*/ 	.byte	0x00, 0xf4, 0x21, 0x00


	//----- nvinfo : EIATTR_KPARAM_INFO
	.align		4
.L_16:
        /*0038*/ 	.byte	0x04, 0x17
        /*003a*/ 	.short	(.L_18 - .L_17)
.L_17:
        /*003c*/ 	.word	0x00000000
        /*0040*/ 	.short	0x0008
        /*0042*/ 	.short	0x0040
        /*0044*/ 	.byte	0x00, 0xf4, 0x21, 0x00


	//----- nvinfo : EIATTR_KPARAM_INFO
	.align		4
.L_18:
        /*0048*/ 	.byte	0x04, 0x17
        /*004a*/ 	.short	(.L_20 - .L_19)
.L_19:
        /*004c*/ 	.word	0x00000000
        /*0050*/ 	.short	0x0007
        /*0052*/ 	.short	0x0038
        /*0054*/ 	.byte	0x00, 0xf4, 0x21, 0x00


	//----- nvinfo : EIATTR_KPARAM_INFO
	.align		4
.L_20:
        /*0058*/ 	.byte	0x04, 0x17
        /*005a*/ 	.short	(.L_22 - .L_21)
.L_21:
        /*005c*/ 	.word	0x00000000
        /*0060*/ 	.short	0x0006
        /*0062*/ 	.short	0x0030
        /*0064*/ 	.byte	0x00, 0xf4, 0x21, 0x00


	//----- nvinfo : EIATTR_KPARAM_INFO
	.align		4
.L_22:
        /*0068*/ 	.byte	0x04, 0x17
        /*006a*/ 	.short	(.L_24 - .L_23)
.L_23:
        /*006c*/ 	.word	0x00000000
        /*0070*/ 	.short	0x0005
        /*0072*/ 	.short	0x0028
        /*0074*/ 	.byte	0x00, 0xf4, 0x21, 0x00


	//----- nvinfo : EIATTR_KPARAM_INFO
	.align		4
.L_24:
        /*0078*/ 	.byte	0x04, 0x17
        /*007a*/ 	.short	(.L_26 - .L_25)
.L_25:
        /*007c*/ 	.word	0x00000000
        /*0080*/ 	.short	0x0004
        /*0082*/ 	.short	0x0020
        /*0084*/ 	.byte	0x00, 0xf4, 0x21, 0x00


	//----- nvinfo : EIATTR_KPARAM_INFO
	.align		4
.L_26:
        /*0088*/ 	.byte	0x04, 0x17
        /*008a*/ 	.short	(.L_28 - .L_27)
.L_27:
        /*008c*/ 	.word	0x00000000
        /*0090*/ 	.short	0x0003
        /*0092*/ 	.short	0x0018
        /*0094*/ 	.byte	0x00, 0xf4, 0x21, 0x00


	//----- nvinfo : EIATTR_KPARAM_INFO
	.align		4
.L_28:
        /*0098*/ 	.byte	0x04, 0x17
        /*009a*/ 	.short	(.L_30 - .L_29)
.L_29:
        /*009c*/ 	.word	0x00000000
        /*00a0*/ 	.short	0x0002
        /*00a2*/ 	.short	0x0010
        /*00a4*/ 	.byte	0x00, 0xf4, 0x21, 0x00


	//----- nvinfo : EIATTR_KPARAM_INFO
	.align		4
.L_30:
        /*00a8*/ 	.byte	0x04, 0x17
        /*00aa*/ 	.short	(.L_32 - .L_31)
.L_31:
        /*00ac*/ 	.word	0x00000000
        /*00b0*/ 	.short	0x0001
        /*00b2*/ 	.short	0x0008
        /*00b4*/ 	.byte	0x00, 0xf4, 0x21, 0x00


	//----- nvinfo : EIATTR_KPARAM_INFO
	.align		4
.L_32:
        /*00b8*/ 	.byte	0x04, 0x17
        /*00ba*/ 	.short	(.L_34 - .L_33)
.L_33:
        /*00bc*/ 	.word	0x00000000
        /*00c0*/ 	.short	0x0000
        /*00c2*/ 	.short	0x0000
        /*00c4*/ 	.byte	0x00, 0xf4, 0x21, 0x00


	//----- nvinfo : EIATTR_SPARSE_MMA_MASK
	.align		4
.L_34:
        /*00c8*/ 	.byte	0x03, 0x50
        /*00ca*/ 	.short	0x0000


	//----- nvinfo : EIATTR_MAXREG_COUNT
	.align		4
        /*00cc*/ 	.byte	0x03, 0x1b
        /*00ce*/ 	.short	0x0080


	//----- nvinfo : EIATTR_COOP_GROUP_MASK_REGIDS
	.align		4
        /*00d0*/ 	.byte	0x04, 0x29
        /*00d2*/ 	.short	(.L_36 - .L_35)


	//   ....[0]....
.L_35:
        /*00d4*/ 	.word	0xffffffff


	//   ....[1]....
        /*00d8*/ 	.word	0xffffffff


	//   ....[2]....
        /*00dc*/ 	.word	0xffffffff


	//   ....[3]....
        /*00e0*/ 	.word	0xffffffff


	//   ....[4]....
        /*00e4*/ 	.word	0xffffffff


	//   ....[5]....
        /*00e8*/ 	.word	0xffffffff


	//   ....[6]....
        /*00ec*/ 	.word	0xffffffff


	//   ....[7]....
        /*00f0*/ 	.word	0xffffffff


	//   ....[8]....
        /*00f4*/ 	.word	0xffffffff


	//   ....[9]....
        /*00f8*/ 	.word	0xffffffff


	//   ....[10]....
        /*00fc*/ 	.word	0xffffffff


	//   ....[11]....
        /*0100*/ 	.word	0xffffffff


	//   ....[12]....
        /*0104*/ 	.word	0xffffffff


	//   ....[13]....
        /*0108*/ 	.word	0xffffffff


	//   ....[14]....
        /*010c*/ 	.word	0xffffffff


	//   ....[15]....
        /*0110*/ 	.word	0xffffffff


	//   ....[16]....
        /*0114*/ 	.word	0xffffffff


	//   ....[17]....
        /*0118*/ 	.word	0xffffffff


	//   ....[18]....
        /*011c*/ 	.word	0xffffffff


	//   ....[19]....
        /*0120*/ 	.word	0xffffffff


	//   ....[20]....
        /*0124*/ 	.word	0xffffffff


	//   ....[21]....
        /*0128*/ 	.word	0xffffffff


	//   ....[22]....
        /*012c*/ 	.word	0xffffffff


	//   ....[23]....
        /*0130*/ 	.word	0xffffffff


	//   ....[24]....
        /*0134*/ 	.word	0xffffffff


	//   ....[25]....
        /*0138*/ 	.word	0xffffffff


	//   ....[26]....
        /*013c*/ 	.word	0xffffffff


	//   ....[27]....
        /*0140*/ 	.word	0xffffffff


	//   ....[28]....
        /*0144*/ 	.word	0xffffffff


	//   ....[29]....
        /*0148*/ 	.word	0xffffffff


	//----- nvinfo : EIATTR_COOP_GROUP_INSTR_OFFSETS
	.align		4
.L_36:
        /*014c*/ 	.byte	0x04, 0x28
        /*014e*/ 	.short	(.L_38 - .L_37)


	//   ....[0]....
.L_37:
        /*0150*/ 	.word	0x00001570


	//   ....[1]....
        /*0154*/ 	.word	0x000015d0


	//   ....[2]....
        /*0158*/ 	.word	0x00001760


	//   ....[3]....
        /*015c*/ 	.word	0x00001840


	//   ....[4]....
        /*0160*/ 	.word	0x00001870


	//   ....[5]....
        /*0164*/ 	.word	0x000018a0


	//   ....[6]....
        /*0168*/ 	.word	0x000018d0


	//   ....[7]....
        /*016c*/ 	.word	0x00001980


	//   ....[8]....
        /*0170*/ 	.word	0x00001a60


	//   ....[9]....
        /*0174*/ 	.word	0x00001af0


	//   ....[10]....
        /*0178*/ 	.word	0x00001b30


	//   ....[11]....
        /*017c*/ 	.word	0x00001b60


	//   ....[12]....
        /*0180*/ 	.word	0x00001b90


	//   ....[13]....
        /*0184*/ 	.word	0x00001be0


	//   ....[14]....
        /*0188*/ 	.word	0x00001cc0


	//   ....[15]....
        /*018c*/ 	.word	0x00001d50


	//   ....[16]....
        /*0190*/ 	.word	0x00001d90


	//   ....[17]....
        /*0194*/ 	.word	0x00001dc0


	//   ....[18]....
        /*0198*/ 	.word	0x00001e70


	//   ....[19]....
        /*019c*/ 	.word	0x00001ee0


	//   ....[20]....
        /*01a0*/ 	.word	0x00001fd0


	//   ....[21]....
        /*01a4*/ 	.word	0x00002010


	//   ....[22]....
        /*01a8*/ 	.word	0x00002050


	//   ....[23]....
        /*01ac*/ 	.word	0x00002090


	//   ....[24]....
        /*01b0*/ 	.word	0x000020c0


	//   ....[25]....
        /*01b4*/ 	.word	0x000020e0


	//   ....[26]....
        /*01b8*/ 	.word	0x00002230


	//   ....[27]....
        /*01bc*/ 	.word	0x00002250


	//   ....[28]....
        /*01c0*/ 	.word	0x00002290


	//   ....[29]....
        /*01c4*/ 	.word	0x000022f0


	//----- nvinfo : EIATTR_EXIT_INSTR_OFFSETS
	.align		4
.L_38:
        /*01c8*/ 	.byte	0x04, 0x1c
        /*01ca*/ 	.short	(.L_40 - .L_39)


	//   ....[0]....
.L_39:
        /*01cc*/ 	.word	0x00002960


	//   ....[1]....
        /*01d0*/ 	.word	0x000029b0


	//----- nvinfo : EIATTR_REQNTID
	.align		4
.L_40:
        /*01d4*/ 	.byte	0x04, 0x10
        /*01d6*/ 	.short	(.L_42 - .L_41)
.L_41:
        /*01d8*/ 	.word	0x00000200
        /*01dc*/ 	.word	0x00000001
        /*01e0*/ 	.word	0x00000001


	//----- nvinfo : EIATTR_CBANK_PARAM_SIZE
	.align		4
.L_42:
        /*01e4*/ 	.byte	0x03, 0x19
        /*01e6*/ 	.short	0x0058


	//----- nvinfo : EIATTR_PARAM_CBANK
	.align		4
        /*01e8*/ 	.byte	0x04, 0x0a
        /*01ea*/ 	.short	(.L_44 - .L_43)
	.align		4
.L_43:
        /*01ec*/ 	.word	index@(.nv.constant0.triton_red_fused_add_native_layer_norm_native_layer_norm_backward_12)
        /*01f0*/ 	.short	0x0210
        /*01f2*/ 	.short	0x0058


	//----- nvinfo : EIATTR_SW_WAR
	.align		4
.L_44:
        /*01f4*/ 	.byte	0x04, 0x36
        /*01f6*/ 	.short	(.L_46 - .L_45)
.L_45:
        /*01f8*/ 	.word	0x00000008
.L_46:


//--------------------- .nv.callgraph             --------------------------
	.section	.nv.callgraph,"",@"SHT_CUDA_CALLGRAPH"
	.align	4
	.sectionentsize	8
	.align		4
        /*0000*/ 	.word	0x00000000
	.align		4
        /*0004*/ 	.word	0xffffffff
	.align		4
        /*0008*/ 	.word	0x00000000
	.align		4
        /*000c*/ 	.word	0xfffffffe
	.align		4
        /*0010*/ 	.word	0x00000000
	.align		4
        /*0014*/ 	.word	0xfffffffd
	.align		4
        /*0018*/ 	.word	0x00000000
	.align		4
        /*001c*/ 	.word	0xfffffffc


//--------------------- .nv.constant4             --------------------------
	.section	.nv.constant4,"a",@progbits
	.align	8
	.align		8
.nv.constant4:
        /*0000*/ 	.dword	_$_str


//--------------------- .text.triton_red_fused_add_native_layer_norm_native_layer_norm_backward_12 --------------------------
	.section	.text.triton_red_fused_add_native_layer_norm_native_layer_norm_backward_12,"ax",@progbits
	.sectionflags	@"SHF_BARRIERS=1"
	.align	128
        .global         triton_red_fused_add_native_layer_norm_native_layer_norm_backward_12
        .type           triton_red_fused_add_native_layer_norm_native_layer_norm_backward_12,@function
        .size           triton_red_fused_add_native_layer_norm_native_layer_norm_backward_12,(.L_x_1 - triton_red_fused_add_native_layer_norm_native_layer_norm_backward_12)
        .other          triton_red_fused_add_native_layer_norm_native_layer_norm_backward_12,@"STO_CUDA_ENTRY STV_DEFAULT"
triton_red_fused_add_native_layer_norm_native_layer_norm_backward_12:
.text.triton_red_fused_add_native_layer_norm_native_layer_norm_backward_12:
[----:B------:R-:W0:Y:S01]  /*0000*/  LDC R1, c[0x0][0x28] ;  /* 0x00000a00ff017b82 */ /* 0x000e220000000800 */
[----:B------:R-:W1:Y:S07]  /*0010*/  S2R R17, SR_CTAID.X ;  /* 0x0000000000117919 */ /* 0x000e6e0000002500 */
[----:B------:R-:W2:Y:S01]  /*0020*/  LDC.64 R4, c[0x0][0x218] ;  /* 0x00008600ff047b82 */ /* 0x000ea20000000a00 */
[----:B------:R-:W-:Y:S01]  /*0030*/  CS2R R10, SRZ ;  /* 0x00000000000a7805 */ /* 0x000fe2000001ff00 */
[----:B------:R-:W-:Y:S01]  /*0040*/  ULDC.64 UR6, c[0x0][0x208] ;  /* 0x0000820000067ab9 */ /* 0x000fe20000000a00 */
[----:B------:R-:W3:Y:S05]  /*0050*/  S2R R16, SR_TID.X ;  /* 0x0000000000107919 */ /* 0x000eea0000002100 */
[----:B------:R-:W4:Y:S01]  /*0060*/  S2UR UR5, SR_CgaCtaId ;  /* 0x00000000000579c3 */ /* 0x000f220000008800 */
[----:B------:R-:W-:-:S07]  /*0070*/  UMOV UR4, 0x400 ;  /* 0x0000040000047882 */ /* 0x000fce0000000000 */
[----:B------:R-:W5:Y:S01]  /*0080*/  LDC.64 R30, c[0x0][0x210] ;  /* 0x00008400ff1e7b82 */ /* 0x000f620000000a00 */
[----:B-1----:R-:W-:Y:S02]  /*0090*/  IMAD.SHL.U32 R3, R17, 0x20, RZ ;  /* 0x0000002011037824 */ /* 0x002fe400078e00ff */
[----:B---3--:R-:W-:Y:S01]  /*00a0*/  IMAD.SHL.U32 R18, R16, 0x4, RZ ;  /* 0x0000000410127824 */ /* 0x008fe200078e00ff */
[----:B------:R-:W-:-:S04]  /*00b0*/  SHF.R.U32.HI R6, RZ, 0x3, R16 ;  /* 0x00000003ff067819 */ /* 0x000fc80000011610 */
[----:B------:R-:W-:-:S04]  /*00c0*/  LOP3.LUT R0, R3, 0x1c, R18, 0xf8, !PT ;  /* 0x0000001c03007812 */ /* 0x000fc800078ef812 */
[----:B------:R-:W-:Y:S02]  /*00d0*/  SHF.R.S32.HI R7, RZ, 0x1f, R0 ;  /* 0x0000001fff077819 */ /* 0x000fe40000011400 */
[----:B------:R-:W-:Y:S02]  /*00e0*/  ISETP.GE.AND P1, PT, R0, 0x400, PT ;  /* 0x000004000000780c */ /* 0x000fe40003f26270 */
[----:B------:R-:W-:-:S04]  /*00f0*/  LEA.HI R7, R7, R0, RZ, 0x8 ;  /* 0x0000000007077211 */ /* 0x000fc800078f40ff */
[----:B------:R-:W-:Y:S02]  /*0100*/  LOP3.LUT R9, R7, 0xffffff00, RZ, 0xc0, !PT ;  /* 0xffffff0007097812 */ /* 0x000fe400078ec0ff */
[----:B------:R-:W-:-:S03]  /*0110*/  SHF.R.S32.HI R7, RZ, 0x8, R7 ;  /* 0x00000008ff077819 */ /* 0x000fc60000011407 */
[----:B------:R-:W-:Y:S01]  /*0120*/  IMAD.IADD R2, R0, 0x1, -R9 ;  /* 0x0000000100027824 */ /* 0x000fe200078e0a09 */
[----:B------:R-:W-:-:S03]  /*0130*/  CS2R R8, SRZ ;  /* 0x0000000000087805 */ /* 0x000fc6000001ff00 */
[----:B------:R-:W-:Y:S01]  /*0140*/  IMAD R7, R7, 0x6000, R2 ;  /* 0x0000600007077824 */ /* 0x000fe200078e0202 */
[----:B------:R-:W-:-:S04]  /*0150*/  SGXT.U32 R2, R6, 0x6 ;  /* 0x000000060602781a */ /* 0x000fc80000000000 */
[C---:B------:R-:W-:Y:S01]  /*0160*/  LOP3.LUT R0, R2.reuse, 0x40, RZ, 0xfc, !PT ;  /* 0x0000004002007812 */ /* 0x040fe200078efcff */
[----:B------:R-:W-:-:S03]  /*0170*/  IMAD R13, R2, 0x100, R7 ;  /* 0x00000100020d7824 */ /* 0x000fc600078e0207 */
[C---:B------:R-:W-:Y:S01]  /*0180*/  ISETP.LT.U32.AND P0, PT, R0.reuse, 0x60, !P1 ;  /* 0x000000600000780c */ /* 0x040fe20004f01070 */
[----:B------:R-:W-:Y:S02]  /*0190*/  IMAD R15, R0, 0x100, R7 ;  /* 0x00000100000f7824 */ /* 0x000fe400078e0207 */
[----:B--2---:R-:W-:Y:S01]  /*01a0*/  IMAD.WIDE R12, R13, 0x4, R4 ;  /* 0x000000040d0c7825 */ /* 0x004fe200078e0204 */
[----:B------:R-:W-:-:S03]  /*01b0*/  CS2R R6, SRZ ;  /* 0x0000000000067805 */ /* 0x000fc6000001ff00 */
[----:B------:R-:W-:Y:S01]  /*01c0*/  IMAD.WIDE R14, R15, 0x4, R4 ;  /* 0x000000040f0e7825 */ /* 0x000fe200078e0204 */
[----:B------:R-:W-:Y:S01]  /*01d0*/  CS2R R4, SRZ ;  /* 0x0000000000047805 */ /* 0x000fe2000001ff00 */
[----:B------:R1:W2:Y:S05]  /*01e0*/  @!P1 LDG.E.EF.128 R8, desc[UR6][R12.64] ;  /* 0x000000060c089981 */ /* 0x0002aa000c0e1d00 */
[----:B------:R3:W5:Y:S01]  /*01f0*/  @P0 LDG.E.EF.128 R4, desc[UR6][R14.64] ;  /* 0x000000060e040981 */ /* 0x000762000c0e1d00 */
[----:B------:R-:W-:Y:S01]  /*0200*/  IMAD.SHL.U32 R0, R16, 0x200, RZ ;  /* 0x0000020010007824 */ /* 0x000fe200078e00ff */
[----:B----4-:R-:W-:Y:S01]  /*0210*/  UPRMT UR4, UR5, 0x654, UR4 ;  /* 0x0000065405047896 */ /* 0x010fe20008000004 */
[----:B------:R-:W-:-:S03]  /*0220*/  LOP3.LUT R28, R18, 0x7c, RZ, 0xc0, !PT ;  /* 0x0000007c121c7812 */ /* 0x000fc600078ec0ff */
[----:B------:R-:W-:Y:S02]  /*0230*/  LOP3.LUT R19, R0, 0xe00, RZ, 0xc0, !PT ;  /* 0x00000e0000137812 */ /* 0x000fe400078ec0ff */
[----:B------:R-:W-:Y:S02]  /*0240*/  ISETP.GE.U32.AND P3, PT, R28, 0x60, PT ;  /* 0x000000601c00780c */ /* 0x000fe40003f66070 */
[C---:B------:R-:W-:Y:S02]  /*0250*/  LOP3.LUT R0, R19.reuse, 0x80, RZ, 0xfc, !PT ;  /* 0x0000008013007812 */ /* 0x040fe400078efcff */
[C---:B------:R-:W-:Y:S02]  /*0260*/  LOP3.LUT R2, R19.reuse, R2, RZ, 0xfc, !PT ;  /* 0x0000000213027212 */ /* 0x040fe400078efcff */
[C---:B-1----:R-:W-:Y:S02]  /*0270*/  LOP3.LUT R12, R19.reuse, 0x100, RZ, 0xfc, !PT ;  /* 0x00000100130c7812 */ /* 0x042fe400078efcff */
[----:B------:R-:W-:-:S02]  /*0280*/  LEA.HI R13, R19, UR4, RZ, 0x1d ;  /* 0x00000004130d7c11 */ /* 0x000fc4000f8fe8ff */
[----:B------:R-:W-:Y:S02]  /*0290*/  LOP3.LUT R20, R19, 0x180, RZ, 0xfc, !PT ;  /* 0x0000018013147812 */ /* 0x000fe400078efcff */
[----:B---3--:R-:W-:Y:S01]  /*02a0*/  LEA.HI R15, R0, UR4, RZ, 0x1d ;  /* 0x00000004000f7c11 */ /* 0x008fe2000f8fe8ff */
[----:B------:R-:W-:Y:S01]  /*02b0*/  IMAD R21, R2, 0x4, R13 ;  /* 0x0000000402157824 */ /* 0x000fe200078e020d */
[----:B------:R-:W-:Y:S02]  /*02c0*/  LEA.HI R19, R12, UR4, RZ, 0x1d ;  /* 0x000000040c137c11 */ /* 0x000fe4000f8fe8ff */
[----:B------:R-:W-:Y:S01]  /*02d0*/  LEA.HI R13, R20, UR4, RZ, 0x1d ;  /* 0x00000004140d7c11 */ /* 0x000fe2000f8fe8ff */
[C---:B------:R-:W-:Y:S02]  /*02e0*/  IMAD R23, R2.reuse, 0x4, R15 ;  /* 0x0000000402177824 */ /* 0x040fe400078e020f */
[C---:B------:R-:W-:Y:S01]  /*02f0*/  IMAD R15, R2.reuse, 0x4, R19 ;  /* 0x00000004020f7824 */ /* 0x040fe200078e0213 */
[----:B------:R-:W-:-:S02]  /*0300*/  LEA R20, R2, R13, 0x2 ;  /* 0x0000000d02147211 */ /* 0x000fc400078e10ff */
[----:B------:R-:W1:Y:S01]  /*0310*/  LDC.64 R12, c[0x0][0x220] ;  /* 0x00008800ff0c7b82 */ /* 0x000e620000000a00 */
[----:B------:R-:W-:Y:S02]  /*0320*/  LOP3.LUT R29, R18, 0x7fc, RZ, 0xc0, !PT ;  /* 0x000007fc121d7812 */ /* 0x000fe400078ec0ff */
[----:B--2---:R-:W-:Y:S02]  /*0330*/  SEL R8, R8, RZ, !P1 ;  /* 0x000000ff08087207 */ /* 0x004fe40004800000 */
[----:B------:R-:W-:Y:S02]  /*0340*/  SEL R0, R9, RZ, !P1 ;  /* 0x000000ff09007207 */ /* 0x000fe40004800000 */
[----:B------:R-:W-:Y:S01]  /*0350*/  SEL R14, R10, RZ, !P1 ;  /* 0x000000ff0a0e7207 */ /* 0x000fe20004800000 */
[----:B------:R-:W-:Y:S01]  /*0360*/  STS [R21], R8 ;  /* 0x0000000815007388 */ /* 0x000fe20000000800 */
[----:B------:R-:W-:Y:S02]  /*0370*/  SEL R11, R11, RZ, !P1 ;  /* 0x000000ff0b0b7207 */ /* 0x000fe40004800000 */
[----:B-----5:R-:W-:Y:S01]  /*0380*/  SEL R2, R4, RZ, P0 ;  /* 0x000000ff04027207 */ /* 0x020fe20000000000 */
[----:B------:R2:W-:Y:S01]  /*0390*/  STS [R23+0x200], R0 ;  /* 0x0002000017007388 */ /* 0x0005e20000000800 */
[----:B------:R-:W-:-:S02]  /*03a0*/  SEL R10, R5, RZ, P0 ;  /* 0x000000ff050a7207 */ /* 0x000fc40000000000 */
[----:B------:R-:W-:Y:S02]  /*03b0*/  CS2R R4, SRZ ;  /* 0x0000000000047805 */ /* 0x000fe4000001ff00 */
[----:B------:R-:W-:Y:S01]  /*03c0*/  SEL R24, R6, RZ, P0 ;  /* 0x000000ff06187207 */ /* 0x000fe20000000000 */
[----:B------:R-:W-:Y:S01]  /*03d0*/  STS [R15+0x400], R14 ;  /* 0x0004000e0f007388 */ /* 0x000fe20000000800 */
[----:B------:R-:W-:Y:S02]  /*03e0*/  SEL R25, R7, RZ, P0 ;  /* 0x000000ff07197207 */ /* 0x000fe40000000000 */
[----:B------:R-:W-:Y:S02]  /*03f0*/  CS2R R6, SRZ ;  /* 0x0000000000067805 */ /* 0x000fe4000001ff00 */
[----:B------:R-:W-:Y:S01]  /*0400*/  SHF.R.U32.HI R9, RZ, 0x5, R16 ;  /* 0x00000005ff097819 */ /* 0x000fe20000011610 */
[----:B------:R-:W-:Y:S03]  /*0410*/  STS [R20+0x600], R11 ;  /* 0x0006000b14007388 */ /* 0x000fe60000000800 */
[----:B--2---:R-:W-:Y:S01]  /*0420*/  SGXT.U32 R0, R9, 0x4 ;  /* 0x000000040900781a */ /* 0x004fe20000000000 */
[----:B------:R2:W-:Y:S01]  /*0430*/  STS [R21+0x100], R2 ;  /* 0x0001000215007388 */ /* 0x0005e20000000800 */
[----:B------:R-:W-:-:S02]  /*0440*/  CS2R R8, SRZ ;  /* 0x0000000000087805 */ /* 0x000fc4000001ff00 */
[----:B------:R-:W-:Y:S01]  /*0450*/  LOP3.LUT R19, R3, R0, RZ, 0xfc, !PT ;  /* 0x0000000003137212 */ /* 0x000fe200078efcff */
[----:B------:R3:W-:Y:S03]  /*0460*/  STS [R23+0x300], R10 ;  /* 0x0003000a17007388 */ /* 0x0007e60000000800 */
[C---:B------:R-:W-:Y:S01]  /*0470*/  ISETP.LT.AND P1, PT, R19.reuse, 0x400, !P3 ;  /* 0x000004001300780c */ /* 0x040fe20005f21270 */
[----:B------:R4:W-:Y:S01]  /*0480*/  STS [R15+0x500], R24 ;  /* 0x000500180f007388 */ /* 0x0009e20000000800 */
[----:B--2---:R-:W-:-:S03]  /*0490*/  IMAD R2, R19, 0x60, R28 ;  /* 0x0000006013027824 */ /* 0x004fc600078e021c */
[----:B------:R2:W-:Y:S01]  /*04a0*/  STS [R20+0x700], R25 ;  /* 0x0007001914007388 */ /* 0x0005e20000000800 */
[----:B---3--:R-:W-:Y:S01]  /*04b0*/  CS2R R10, SRZ ;  /* 0x00000000000a7805 */ /* 0x008fe2000001ff00 */
[----:B-1----:R-:W-:Y:S01]  /*04c0*/  IMAD.WIDE.U32 R22, R28, 0x4, R12 ;  /* 0x000000041c167825 */ /* 0x002fe200078e000c */
[----:B------:R-:W-:Y:S03]  /*04d0*/  BAR.SYNC.DEFER_BLOCKING 0x0 ;  /* 0x0000000000007b1d */ /* 0x000fe60000010000 */
[----:B------:R-:W-:Y:S01]  /*04e0*/  IMAD.WIDE R32, R2, 0x4, R30 ;  /* 0x0000000402207825 */ /* 0x000fe200078e021e */
[----:B------:R-:W-:-:S04]  /*04f0*/  LOP3.LUT R21, R3, 0x10, R0, 0xfe, !PT ;  /* 0x0000001003157812 */ /* 0x000fc800078efe00 */
[C---:B------:R-:W-:Y:S01]  /*0500*/  ISETP.LT.AND P2, PT, R21.reuse, 0x400, !P3 ;  /* 0x000004001500780c */ /* 0x040fe20005f41270 */
[----:B------:R-:W-:Y:S01]  /*0510*/  IMAD R0, R21, 0x60, R28 ;  /* 0x0000006015007824 */ /* 0x000fe200078e021c */
[----:B------:R1:W3:Y:S04]  /*0520*/  @!P3 LDG.E.EL.128 R4, desc[UR6][R22.64] ;  /* 0x000000061604b981 */ /* 0x0002e8000c2e1d00 */
[----:B------:R-:W5:Y:S01]  /*0530*/  @P1 LDG.E.EF.128 R8, desc[UR6][R32.64] ;  /* 0x0000000620081981 */ /* 0x000f62000c0e1d00 */
[----:B------:R-:W-:Y:S02]  /*0540*/  CS2R R12, SRZ ;  /* 0x00000000000c7805 */ /* 0x000fe4000001ff00 */
[----:B----4-:R-:W-:Y:S01]  /*0550*/  CS2R R14, SRZ ;  /* 0x00000000000e7805 */ /* 0x010fe2000001ff00 */
[----:B------:R-:W-:-:S05]  /*0560*/  IMAD.WIDE R30, R0, 0x4, R30 ;  /* 0x00000004001e7825 */ /* 0x000fca00078e021e */
[----:B------:R-:W4:Y:S01]  /*0570*/  @P2 LDG.E.EF.128 R12, desc[UR6][R30.64] ;  /* 0x000000061e0c2981 */ /* 0x000f22000c0e1d00 */
[----:B--2---:R-:W-:Y:S02]  /*0580*/  SHF.R.S32.HI R20, RZ, 0x1a, R17 ;  /* 0x0000001aff147819 */ /* 0x004fe40000011411 */
[----:B------:R-:W-:Y:S02]  /*0590*/  SHF.R.U32.HI R17, RZ, 0x1, R16 ;  /* 0x00000001ff117819 */ /* 0x000fe40000011610 */
[----:B-1----:R-:W-:Y:S02]  /*05a0*/  SHF.R.S32.HI R22, RZ, 0x1f, R19 ;  /* 0x0000001fff167819 */ /* 0x002fe40000011413 */
[----:B------:R-:W-:Y:S02]  /*05b0*/  SHF.R.S32.HI R18, RZ, 0x1f, R21 ;  /* 0x0000001fff127819 */ /* 0x000fe40000011415 */
[----:B------:R-:W-:Y:S02]  /*05c0*/  LEA.HI R22, R22, R19, RZ, 0x4 ;  /* 0x0000001316167211 */ /* 0x000fe400078f20ff */
[----:B------:R-:W-:-:S02]  /*05d0*/  LOP3.LUT R17, R17, 0xf0, RZ, 0xc0, !PT ;  /* 0x000000f011117812 */ /* 0x000fc400078ec0ff */
[----:B------:R-:W-:Y:S02]  /*05e0*/  SGXT R16, R20, 0x1 ;  /* 0x000000011410781a */ /* 0x000fe40000000200 */
[----:B------:R-:W-:Y:S01]  /*05f0*/  LOP3.LUT R20, R29, 0x800, RZ, 0xfc, !PT ;  /* 0x000008001d147812 */ /* 0x000fe200078efcff */
[----:B------:R-:W-:Y:S01]  /*0600*/  VIADD R26, R17, UR4 ;  /* 0x00000004111a7c36 */ /* 0x000fe20008000000 */
[----:B------:R-:W-:Y:S02]  /*0610*/  LEA.HI R23, R18, R21, RZ, 0x4 ;  /* 0x0000001512177211 */ /* 0x000fe400078f20ff */
[----:B------:R-:W-:Y:S02]  /*0620*/  LOP3.LUT R18, R22, 0xfff0, RZ, 0xc0, !PT ;  /* 0x0000fff016127812 */ /* 0x000fe400078ec0ff */
[----:B------:R-:W-:Y:S02]  /*0630*/  SHF.R.U32.HI R17, RZ, 0x3, R20 ;  /* 0x00000003ff117819 */ /* 0x000fe40000011614 */
[----:B------:R-:W-:Y:S01]  /*0640*/  LOP3.LUT R24, R23, 0xfff0, RZ, 0xc0, !PT ;  /* 0x0000fff017187812 */ /* 0x000fe200078ec0ff */
[----:B------:R-:W-:Y:S01]  /*0650*/  IMAD.IADD R18, R19, 0x1, -R18 ;  /* 0x0000000113127824 */ /* 0x000fe200078e0a12 */
[----:B------:R-:W-:-:S02]  /*0660*/  LEA.HI R20, R16, R19, RZ, 0x8 ;  /* 0x0000001310147211 */ /* 0x000fc400078f40ff */
[----:B------:R-:W-:Y:S01]  /*0670*/  LOP3.LUT R19, R17, 0x1f0, RZ, 0xc0, !PT ;  /* 0x000001f011137812 */ /* 0x000fe200078ec0ff */
[----:B------:R-:W-:Y:S01]  /*0680*/  IMAD R17, R29, 0x4, R26 ;  /* 0x000000041d117824 */ /* 0x000fe200078e021a */
[----:B------:R-:W-:Y:S01]  /*0690*/  LEA.HI R16, R16, R21, RZ, 0x8 ;  /* 0x0000001510107211 */ /* 0x000fe200078f40ff */
[----:B------:R-:W-:Y:S01]  /*06a0*/  IMAD.IADD R21, R21, 0x1, -R24 ;  /* 0x0000000115157824 */ /* 0x000fe200078e0a18 */
[----:B------:R-:W-:Y:S01]  /*06b0*/  PRMT R26, R18, 0x8880, RZ ;  /* 0x00008880121a7816 */ /* 0x000fe200000000ff */
[----:B------:R-:W-:Y:S01]  /*06c0*/  VIADD R24, R19, UR4 ;  /* 0x0000000413187c36 */ /* 0x000fe20008000000 */
[----:B------:R-:W-:Y:S02]  /*06d0*/  SHF.R.S32.HI R19, RZ, 0x4, R22 ;  /* 0x00000004ff137819 */ /* 0x000fe40000011416 */
[----:B------:R-:W-:Y:S01]  /*06e0*/  SHF.R.S32.HI R22, RZ, 0x4, R23 ;  /* 0x00000004ff167819 */ /* 0x000fe20000011417 */
[----:B------:R-:W-:Y:S01]  /*06f0*/  IMAD R29, R29, 0x4, R24 ;  /* 0x000000041d1d7824 */ /* 0x000fe200078e0218 */
[----:B------:R-:W-:-:S02]  /*0700*/  LEA.HI R23, R19, R19, RZ, 0x4 ;  /* 0x0000001313177211 */ /* 0x000fc400078f20ff */
[----:B------:R-:W-:Y:S02]  /*0710*/  PRMT R26, R26, 0x7710, RZ ;  /* 0x000077101a1a7816 */ /* 0x000fe400000000ff */
[----:B------:R-:W-:Y:S02]  /*0720*/  LOP3.LUT R24, R23, 0xfff0, RZ, 0xc0, !PT ;  /* 0x0000fff017187812 */ /* 0x000fe400078ec0ff */
[----:B------:R-:W-:Y:S02]  /*0730*/  LEA.HI R25, R22, R22, RZ, 0x4 ;  /* 0x0000001616197211 */ /* 0x000fe400078f20ff */
[----:B------:R-:W-:Y:S01]  /*0740*/  SHF.R.U32.HI R26, RZ, 0xc, R26 ;  /* 0x0000000cff1a7819 */ /* 0x000fe2000001161a */
[----:B------:R-:W-:Y:S01]  /*0750*/  IMAD.IADD R23, R19, 0x1, -R24 ;  /* 0x0000000113177824 */ /* 0x000fe200078e0a18 */
[----:B------:R-:W-:Y:S02]  /*0760*/  LOP3.LUT R25, R25, 0xfff0, RZ, 0xc0, !PT ;  /* 0x0000fff019197812 */ /* 0x000fe400078ec0ff */
[----:B------:R-:W-:-:S02]  /*0770*/  LOP3.LUT R19, R26, 0x7, RZ, 0xc0, !PT ;  /* 0x000000071a137812 */ /* 0x000fc400078ec0ff */
[----:B------:R-:W-:Y:S02]  /*0780*/  IADD3 R22, R22, -R25, RZ ;  /* 0x8000001916167210 */ /* 0x000fe40007ffe0ff */
[----:B------:R-:W-:Y:S01]  /*0790*/  PRMT R25, R21, 0x8880, RZ ;  /* 0x0000888015197816 */ /* 0x000fe200000000ff */
[----:B------:R-:W-:Y:S01]  /*07a0*/  IMAD.IADD R24, R18, 0x1, R19 ;  /* 0x0000000112187824 */ /* 0x000fe200078e0213 */
[----:B------:R-:W-:Y:S02]  /*07b0*/  PRMT R26, R23, 0x8880, RZ ;  /* 0x00008880171a7816 */ /* 0x000fe400000000ff */
[----:B------:R-:W-:Y:S02]  /*07c0*/  PRMT R25, R25, 0x7710, RZ ;  /* 0x0000771019197816 */ /* 0x000fe400000000ff */
[----:B------:R-:W-:Y:S02]  /*07d0*/  LOP3.LUT R19, R24, 0xf8, RZ, 0xc0, !PT ;  /* 0x000000f818137812 */ /* 0x000fe400078ec0ff */
[----:B------:R-:W-:-:S02]  /*07e0*/  PRMT R26, R26, 0x7710, RZ ;  /* 0x000077101a1a7816 */ /* 0x000fc400000000ff */
[----:B------:R-:W-:Y:S01]  /*07f0*/  SHF.R.U32.HI R25, RZ, 0xc, R25 ;  /* 0x0000000cff197819 */ /* 0x000fe20000011619 */
[----:B------:R-:W-:Y:S01]  /*0800*/  IMAD.MOV R19, RZ, RZ, -R19 ;  /* 0x000000ffff137224 */ /* 0x000fe200078e0a13 */
[----:B------:R-:W-:Y:S02]  /*0810*/  SHF.R.U32.HI R27, RZ, 0xc, R26 ;  /* 0x0000000cff1b7819 */ /* 0x000fe4000001161a */
[----:B------:R-:W-:Y:S02]  /*0820*/  LOP3.LUT R26, R25, 0x7, RZ, 0xc0, !PT ;  /* 0x00000007191a7812 */ /* 0x000fe400078ec0ff */
[----:B------:R-:W-:Y:S02]  /*0830*/  PRMT R25, R19, 0x7710, RZ ;  /* 0x0000771013197816 */ /* 0x000fe400000000ff */
[----:B------:R-:W-:Y:S01]  /*0840*/  LOP3.LUT R34, R27, 0x7, RZ, 0xc0, !PT ;  /* 0x000000071b227812 */ /* 0x000fe200078ec0ff */
[----:B------:R-:W-:Y:S02]  /*0850*/  IMAD.IADD R19, R21, 0x1, R26 ;  /* 0x0000000115137824 */ /* 0x000fe400078e021a */
[----:B------:R-:W-:-:S02]  /*0860*/  IMAD.IADD R18, R18, 0x1, R25 ;  /* 0x0000000112127824 */ /* 0x000fc400078e0219 */
[----:B------:R-:W-:Y:S01]  /*0870*/  IMAD.IADD R26, R23, 0x1, R34 ;  /* 0x00000001171a7824 */ /* 0x000fe200078e0222 */
[C---:B------:R-:W-:Y:S02]  /*0880*/  LOP3.LUT R25, R19.reuse, 0xf8, RZ, 0xc0, !PT ;  /* 0x000000f813197812 */ /* 0x040fe400078ec0ff */
[----:B------:R-:W-:Y:S02]  /*0890*/  PRMT R19, R19, 0x8880, RZ ;  /* 0x0000888013137816 */ /* 0x000fe400000000ff */
[C---:B------:R-:W-:Y:S01]  /*08a0*/  LOP3.LUT R27, R26.reuse, 0xf8, RZ, 0xc0, !PT ;  /* 0x000000f81a1b7812 */ /* 0x040fe200078ec0ff */
[----:B------:R-:W-:Y:S01]  /*08b0*/  IMAD.MOV R25, RZ, RZ, -R25 ;  /* 0x000000ffff197224 */ /* 0x000fe200078e0a19 */
[----:B------:R-:W-:Y:S02]  /*08c0*/  PRMT R26, R26, 0x8880, RZ ;  /* 0x000088801a1a7816 */ /* 0x000fe400000000ff */
[----:B------:R-:W-:Y:S02]  /*08d0*/  IADD3 R27, RZ, -R27, RZ ;  /* 0x8000001bff1b7210 */ /* 0x000fe40007ffe0ff */
[----:B------:R-:W-:-:S02]  /*08e0*/  PRMT R34, R25, 0x7710, RZ ;  /* 0x0000771019227816 */ /* 0x000fc400000000ff */
[----:B------:R-:W-:Y:S02]  /*08f0*/  PRMT R36, R27, 0x7710, RZ ;  /* 0x000077101b247816 */ /* 0x000fe400000000ff */
[----:B------:R-:W-:Y:S01]  /*0900*/  PRMT R27, R24, 0x8880, RZ ;  /* 0x00008880181b7816 */ /* 0x000fe200000000ff */
[----:B------:R-:W-:Y:S01]  /*0910*/  IMAD.IADD R25, R21, 0x1, R34 ;  /* 0x0000000115197824 */ /* 0x000fe200078e0222 */
[----:B------:R-:W-:Y:S01]  /*0920*/  PRMT R21, R22, 0x8880, RZ ;  /* 0x0000888016157816 */ /* 0x000fe200000000ff */
[----:B------:R-:W-:Y:S01]  /*0930*/  IMAD.IADD R23, R23, 0x1, R36 ;  /* 0x0000000117177824 */ /* 0x000fe200078e0224 */
[----:B------:R-:W-:Y:S02]  /*0940*/  PRMT R26, R26, 0x7710, RZ ;  /* 0x000077101a1a7816 */ /* 0x000fe400000000ff */
[----:B------:R-:W-:Y:S02]  /*0950*/  PRMT R21, R21, 0x7710, RZ ;  /* 0x0000771015157816 */ /* 0x000fe400000000ff */
[----:B------:R-:W-:-:S02]  /*0960*/  SHF.R.U32.HI R26, RZ, 0x3, R26 ;  /* 0x00000003ff1a7819 */ /* 0x000fc4000001161a */
[----:B------:R-:W-:Y:S02]  /*0970*/  SHF.R.U32.HI R24, RZ, 0xc, R21 ;  /* 0x0000000cff187819 */ /* 0x000fe40000011615 */
[----:B------:R-:W-:Y:S02]  /*0980*/  PRMT R21, R27, 0x7710, RZ ;  /* 0x000077101b157816 */ /* 0x000fe400000000ff */
[----:B------:R-:W-:Y:S02]  /*0990*/  LOP3.LUT R27, R24, 0x7, RZ, 0xc0, !PT ;  /* 0x00000007181b7812 */ /* 0x000fe400078ec0ff */
[----:B------:R-:W-:Y:S02]  /*09a0*/  SHF.R.U32.HI R21, RZ, 0x3, R21 ;  /* 0x00000003ff157819 */ /* 0x000fe40000011615 */
[----:B------:R-:W-:Y:S01]  /*09b0*/  LOP3.LUT R26, R26, 0xffff, RZ, 0xc0, !PT ;  /* 0x0000ffff1a1a7812 */ /* 0x000fe200078ec0ff */
[----:B------:R-:W-:Y:S01]  /*09c0*/  IMAD.IADD R24, R22, 0x1, R27 ;  /* 0x0000000116187824 */ /* 0x000fe200078e021b */
[----:B------:R-:W-:-:S02]  /*09d0*/  LOP3.LUT R27, R21, 0xffff, RZ, 0xc0, !PT ;  /* 0x0000ffff151b7812 */ /* 0x000fc400078ec0ff */
[----:B------:R-:W-:Y:S02]  /*09e0*/  PRMT R19, R19, 0x7710, RZ ;  /* 0x0000771013137816 */ /* 0x000fe400000000ff */
[C---:B------:R-:W-:Y:S02]  /*09f0*/  LOP3.LUT R21, R24.reuse, 0xf8, RZ, 0xc0, !PT ;  /* 0x000000f818157812 */ /* 0x040fe400078ec0ff */
[----:B------:R-:W-:Y:S02]  /*0a00*/  PRMT R24, R24, 0x8880, RZ ;  /* 0x0000888018187816 */ /* 0x000fe400000000ff */
[----:B------:R-:W-:Y:S01]  /*0a10*/  PRMT R35, R27, 0x8880, RZ ;  /* 0x000088801b237816 */ /* 0x000fe200000000ff */
[----:B------:R-:W-:Y:S01]  /*0a20*/  IMAD.MOV R21, RZ, RZ, -R21 ;  /* 0x000000ffff157224 */ /* 0x000fe200078e0a15 */
[----:B------:R-:W-:Y:S02]  /*0a30*/  PRMT R24, R24, 0x7710, RZ ;  /* 0x0000771018187816 */ /* 0x000fe400000000ff */
[----:B------:R-:W-:Y:S01]  /*0a40*/  PRMT R34, R26, 0x8880, RZ ;  /* 0x000088801a227816 */ /* 0x000fe200000000ff */
[----:B------:R-:W-:Y:S01]  /*0a50*/  IMAD.MOV.U32 R26, RZ, RZ, R35 ;  /* 0x000000ffff1a7224 */ /* 0x000fe200078e0023 */
[----:B------:R-:W-:-:S02]  /*0a60*/  SHF.R.U32.HI R19, RZ, 0x3, R19 ;  /* 0x00000003ff137819 */ /* 0x000fc40000011613 */
[----:B------:R-:W-:Y:S02]  /*0a70*/  SHF.R.U32.HI R24, RZ, 0x3, R24 ;  /* 0x00000003ff187819 */ /* 0x000fe40000011618 */
[----:B------:R-:W-:Y:S01]  /*0a80*/  PRMT R27, R21, 0x7710, RZ ;  /* 0x00007710151b7816 */ /* 0x000fe200000000ff */
[----:B------:R-:W-:Y:S01]  /*0a90*/  IMAD.MOV.U32 R21, RZ, RZ, R34 ;  /* 0x000000ffff157224 */ /* 0x000fe200078e0022 */
[----:B------:R-:W-:Y:S01]  /*0aa0*/  LOP3.LUT R19, R19, 0xffff, RZ, 0xc0, !PT ;  /* 0x0000ffff13137812 */ /* 0x000fe200078ec0ff */
[----:B------:R-:W1:Y:S01]  /*0ab0*/  LDC.64 R34, c[0x0][0x228] ;  /* 0x00008a00ff227b82 */ /* 0x000e620000000a00 */
[----:B------:R-:W-:Y:S01]  /*0ac0*/  LOP3.LUT R18, R18, 0xffff, RZ, 0xc0, !PT ;  /* 0x0000ffff12127812 */ /* 0x000fe200078ec0ff */
[----:B------:R-:W-:Y:S01]  /*0ad0*/  IMAD R21, R21, 0x2, R26 ;  /* 0x0000000215157824 */ /* 0x000fe200078e021a */
[----:B------:R-:W-:Y:S02]  /*0ae0*/  LOP3.LUT R24, R24, 0xffff, RZ, 0xc0, !PT ;  /* 0x0000ffff18187812 */ /* 0x000fe400078ec0ff */
[----:B------:R-:W-:-:S02]  /*0af0*/  LOP3.LUT R23, R23, 0xffff, RZ, 0xc0, !PT ;  /* 0x0000ffff17177812 */ /* 0x000fc400078ec0ff */
[----:B------:R-:W-:Y:S02]  /*0b00*/  PRMT R26, R19, 0x8880, RZ ;  /* 0x00008880131a7816 */ /* 0x000fe400000000ff */
[----:B------:R-:W-:Y:S02]  /*0b10*/  IADD3 R22, R22, R27, RZ ;  /* 0x0000001b16167210 */ /* 0x000fe40007ffe0ff */
[----:B------:R-:W-:Y:S02]  /*0b20*/  PRMT R18, R18, 0x8880, RZ ;  /* 0x0000888012127816 */ /* 0x000fe400000000ff */
[----:B------:R-:W-:Y:S02]  /*0b30*/  PRMT R19, R24, 0x8880, RZ ;  /* 0x0000888018137816 */ /* 0x000fe400000000ff */
[----:B------:R-:W-:Y:S02]  /*0b40*/  PRMT R23, R23, 0x8880, RZ ;  /* 0x0000888017177816 */ /* 0x000fe400000000ff */
[----:B------:R-:W-:-:S02]  /*0b50*/  LOP3.LUT R25, R25, 0xffff, RZ, 0xc0, !PT ;  /* 0x0000ffff19197812 */ /* 0x000fc400078ec0ff */
[----:B------:R-:W-:Y:S01]  /*0b60*/  LOP3.LUT R24, R22, 0xffff, RZ, 0xc0, !PT ;  /* 0x0000ffff16187812 */ /* 0x000fe200078ec0ff */
[----:B------:R-:W-:Y:S01]  /*0b70*/  IMAD R22, R19, 0x2, R26 ;  /* 0x0000000213167824 */ /* 0x000fe200078e021a */
[----:B------:R-:W-:Y:S01]  /*0b80*/  PRMT R37, R25, 0x8880, RZ ;  /* 0x0000888019257816 */ /* 0x000fe200000000ff */
[----:B------:R-:W-:Y:S01]  /*0b90*/  IMAD R23, R23, 0x8, R18 ;  /* 0x0000000817177824 */ /* 0x000fe200078e0212 */
[----:B------:R-:W-:Y:S01]  /*0ba0*/  SHF.R.U32.HI R25, RZ, 0x8, R16 ;  /* 0x00000008ff197819 */ /* 0x000fe20000011610 */
[----:B------:R-:W-:Y:S01]  /*0bb0*/  IMAD R26, R21, 0x1800, RZ ;  /* 0x00001800151a7824 */ /* 0x000fe200078e02ff */
[----:B------:R-:W2:Y:S01]  /*0bc0*/  LDS.128 R16, [R17] ;  /* 0x0000000011107984 */ /* 0x000ea20000000c00 */
[----:B------:R-:W-:Y:S01]  /*0bd0*/  PRMT R24, R24, 0x8880, RZ ;  /* 0x0000888018187816 */ /* 0x000fe200000000ff */
[----:B------:R-:W-:Y:S01]  /*0be0*/  IMAD R23, R23, 0x60, RZ ;  /* 0x0000006017177824 */ /* 0x000fe200078e02ff */
[----:B------:R-:W-:Y:S01]  /*0bf0*/  SHF.R.U32.HI R27, RZ, 0x8, R20 ;  /* 0x00000008ff1b7819 */ /* 0x000fe20000011614 */
[----:B------:R-:W-:-:S02]  /*0c00*/  IMAD R20, R25, 0x6000, R28 ;  /* 0x0000600019147824 */ /* 0x000fc400078e021c */
[----:B------:R-:W-:Y:S02]  /*0c10*/  IMAD R24, R24, 0x8, R37 ;  /* 0x0000000818187824 */ /* 0x000fe400078e0225 */
[----:B------:R-:W-:Y:S02]  /*0c20*/  IMAD R27, R27, 0x6000, R28 ;  /* 0x000060001b1b7824 */ /* 0x000fe400078e021c */
[----:B------:R-:W-:Y:S02]  /*0c30*/  IMAD R25, R22, 0x1800, RZ ;  /* 0x0000180016197824 */ /* 0x000fe400078e02ff */
[----:B------:R-:W-:Y:S01]  /*0c40*/  IMAD R24, R24, 0x60, RZ ;  /* 0x0000006018187824 */ /* 0x000fe200078e02ff */
[----:B------:R-:W-:Y:S02]  /*0c50*/  IADD3 R27, R27, R23, R26 ;  /* 0x000000171b1b7210 */ /* 0x000fe40007ffe01a */
[----:B------:R-:W-:Y:S02]  /*0c60*/  CS2R R22, SRZ ;  /* 0x0000000000167805 */ /* 0x000fe4000001ff00 */
[----:B------:R-:W-:-:S02]  /*0c70*/  IADD3 R25, R20, R24, R25 ;  /* 0x0000001814197210 */ /* 0x000fc40007ffe019 */
[----:B------:R-:W-:Y:S01]  /*0c80*/  CS2R R20, SRZ ;  /* 0x0000000000147805 */ /* 0x000fe2000001ff00 */
[----:B-1----:R-:W-:-:S05]  /*0c90*/  IMAD.WIDE R36, R27, 0x4, R34 ;  /* 0x000000041b247825 */ /* 0x002fca00078e0222 */
[----:B------:R1:W4:Y:S01]  /*0ca0*/  @P1 LDG.E.EF.128 R20, desc[UR6][R36.64] ;  /* 0x0000000624141981 */ /* 0x000322000c0e1d00 */
[----:B------:R-:W-:Y:S01]  /*0cb0*/  IMAD.WIDE R34, R25, 0x4, R34 ;  /* 0x0000000419227825 */ /* 0x000fe200078e0222 */
[----:B------:R-:W-:Y:S01]  /*0cc0*/  CS2R R24, SRZ ;  /* 0x0000000000187805 */ /* 0x000fe2000001ff00 */
[----:B-1----:R-:W1:Y:S02]  /*0cd0*/  LDC.64 R36, c[0x0][0x230] ;  /* 0x00008c00ff247b82 */ /* 0x002e640000000a00 */
[----:B-1----:R-:W-:Y:S01]  /*0ce0*/  IMAD.WIDE.U32 R36, R28, 0x4, R36 ;  /* 0x000000041c247825 */ /* 0x002fe200078e0024 */
[----:B---3--:R-:W-:Y:S02]  /*0cf0*/  SEL R4, R4, RZ, !P3 ;  /* 0x000000ff04047207 */ /* 0x008fe40005800000 */
[----:B-----5:R-:W-:-:S05]  /*0d00*/  SEL R27, R8, RZ, P1 ;  /* 0x000000ff081b7207 */ /* 0x020fca0000800000 */
[----:B------:R-:W-:Y:S01]  /*0d10*/  FADD R27, R27, R4 ;  /* 0x000000041b1b7221 */ /* 0x000fe20000000000 */
[----:B------:R-:W-:-:S03]  /*0d20*/  SEL R8, R5, RZ, !P3 ;  /* 0x000000ff05087207 */ /* 0x000fc60005800000 */
[----:B--2---:R-:W-:Y:S01]  /*0d30*/  FADD R16, R16, R27 ;  /* 0x0000001b10107221 */ /* 0x004fe20000000000 */
[----:B------:R-:W-:Y:S02]  /*0d40*/  CS2R R26, SRZ ;  /* 0x00000000001a7805 */ /* 0x000fe4000001ff00 */
[----:B------:R-:W-:Y:S02]  /*0d50*/  SEL R9, R9, RZ, P1 ;  /* 0x000000ff09097207 */ /* 0x000fe40000800000 */
[----:B------:R-:W-:Y:S02]  /*0d60*/  SEL R10, R10, RZ, P1 ;  /* 0x000000ff0a0a7207 */ /* 0x000fe40000800000 */
[----:B------:R-:W-:Y:S01]  /*0d70*/  SEL R11, R11, RZ, P1 ;  /* 0x000000ff0b0b7207 */ /* 0x000fe20000800000 */
[----:B------:R1:W2:Y:S01]  /*0d80*/  @P2 LDG.E.EF.128 R24, desc[UR6][R34.64] ;  /* 0x0000000622182981 */ /* 0x0002a2000c0e1d00 */
[----:B------:R-:W-:Y:S01]  /*0d90*/  FADD R38, R9, R8 ;  /* 0x0000000809267221 */ /* 0x000fe20000000000 */
[----:B------:R-:W-:-:S02]  /*0da0*/  SEL R9, R6, RZ, !P3 ;  /* 0x000000ff06097207 */ /* 0x000fc40005800000 */
[----:B----4-:R-:W-:Y:S01]  /*0db0*/  SEL R13, R13, RZ, P2 ;  /* 0x000000ff0d0d7207 */ /* 0x010fe20001000000 */
[----:B------:R-:W-:Y:S02]  /*0dc0*/  FADD R17, R17, R38 ;  /* 0x0000002611117221 */ /* 0x000fe40000000000 */
[----:B------:R-:W-:Y:S01]  /*0dd0*/  FADD R5, R10, R9 ;  /* 0x000000090a057221 */ /* 0x000fe20000000000 */
[----:B------:R-:W3:Y:S01]  /*0de0*/  LDC.64 R38, c[0x0][0x250] ;  /* 0x00009400ff267b82 */ /* 0x000ee20000000a00 */
[----:B-1----:R-:W-:Y:S02]  /*0df0*/  SEL R34, R7, RZ, !P3 ;  /* 0x000000ff07227207 */ /* 0x002fe40005800000 */
[----:B------:R-:W-:Y:S01]  /*0e00*/  FADD R18, R18, R5 ;  /* 0x0000000512127221 */ /* 0x000fe20000000000 */
[----:B------:R-:W-:Y:S02]  /*0e10*/  SEL R7, R12, RZ, P2 ;  /* 0x000000ff0c077207 */ /* 0x000fe40001000000 */
[----:B------:R-:W-:-:S03]  /*0e20*/  FADD R6, R11, R34 ;  /* 0x000000220b067221 */ /* 0x000fc60000000000 */
[----:B------:R-:W-:Y:S01]  /*0e30*/  FADD R12, R7, R4 ;  /* 0x00000004070c7221 */ /* 0x000fe20000000000 */
[----:B------:R-:W-:Y:S01]  /*0e40*/  CS2R R4, SRZ ;  /* 0x0000000000047805 */ /* 0x000fe2000001ff00 */
[----:B------:R-:W-:Y:S01]  /*0e50*/  FADD R19, R19, R6 ;  /* 0x0000000613137221 */ /* 0x000fe20000000000 */
[----:B------:R-:W-:-:S06]  /*0e60*/  CS2R R6, SRZ ;  /* 0x0000000000067805 */ /* 0x000fcc000001ff00 */
[----:B------:R1:W4:Y:S01]  /*0e70*/  @!P3 LDG.E.EL.128 R4, desc[UR6][R36.64] ;  /* 0x000000062404b981 */ /* 0x000322000c2e1d00 */
[----:B------:R-:W-:Y:S01]  /*0e80*/  SEL R10, R14, RZ, P2 ;  /* 0x000000ff0e0a7207 */ /* 0x000fe20001000000 */
[----:B------:R-:W-:Y:S01]  /*0e90*/  FADD R14, R13, R8 ;  /* 0x000000080d0e7221 */ /* 0x000fe20000000000 */
[----:B------:R-:W-:Y:S02]  /*0ea0*/  SEL R11, R15, RZ, P2 ;  /* 0x000000ff0f0b7207 */ /* 0x000fe40001000000 */
[----:B------:R-:W-:Y:S01]  /*0eb0*/  FSEL R13, RZ, 2, !P1 ;  /* 0x40000000ff0d7808 */ /* 0x000fe20004800000 */
[----:B------:R-:W-:Y:S02]  /*0ec0*/  FADD R15, R10, R9 ;  /* 0x000000090a0f7221 */ /* 0x000fe40000000000 */
[----:B------:R-:W-:Y:S01]  /*0ed0*/  FADD R34, R11, R34 ;  /* 0x000000220b227221 */ /* 0x000fe20000000000 */
[C---:B------:R-:W-:Y:S01]  /*0ee0*/  FSETP.GEU.AND P0, PT, R13.reuse, 1.175494350822287508e-38, PT ;  /* 0x008000000d00780b */ /* 0x040fe20003f0e000 */
[----:B------:R-:W5:Y:S02]  /*0ef0*/  LDS.128 R8, [R29+0x2000] ;  /* 0x002000001d087984 */ /* 0x000f640000000c00 */
[----:B0----5:R-:W-:Y:S01]  /*0f00*/  FADD R8, R8, R12 ;  /* 0x0000000c08087221 */ /* 0x021fe20000000000 */
[----:B------:R-:W-:Y:S01]  /*0f10*/  FMUL R12, R13, 16777216 ;  /* 0x4b8000000d0c7820 */ /* 0x000fe20000400000 */
[----:B------:R-:W-:Y:S01]  /*0f20*/  FADD R10, R10, R15 ;  /* 0x0000000f0a0a7221 */ /* 0x000fe20000000000 */
[----:B------:R-:W-:Y:S01]  /*0f30*/  FADD R9, R9, R14 ;  /* 0x0000000e09097221 */ /* 0x000fe20000000000 */
[----:B------:R-:W-:Y:S01]  /*0f40*/  FSEL R14, RZ, 1, !P1 ;  /* 0x3f800000ff0e7808 */ /* 0x000fe20004800000 */
[----:B------:R-:W-:Y:S01]  /*0f50*/  FADD R11, R11, R34 ;  /* 0x000000220b0b7221 */ /* 0x000fe20000000000 */
[----:B------:R-:W-:-:S02]  /*0f60*/  FSEL R35, R12, R13, !P0 ;  /* 0x0000000d0c237208 */ /* 0x000fc40004000000 */
[----:B------:R-:W-:Y:S02]  /*0f70*/  SEL R20, R20, RZ, P1 ;  /* 0x000000ff14147207 */ /* 0x000fe40000800000 */
[----:B------:R-:W-:Y:S02]  /*0f80*/  SEL R12, R21, RZ, P1 ;  /* 0x000000ff150c7207 */ /* 0x000fe40000800000 */
[----:B------:R-:W-:Y:S02]  /*0f90*/  SEL R21, R22, RZ, P1 ;  /* 0x000000ff16157207 */ /* 0x000fe40000800000 */
[----:B--2---:R-:W-:Y:S02]  /*0fa0*/  SEL R24, R24, RZ, P2 ;  /* 0x000000ff18187207 */ /* 0x004fe40001000000 */
[----:B-1----:R-:W-:Y:S02]  /*0fb0*/  SEL R36, R25, RZ, P2 ;  /* 0x000000ff19247207 */ /* 0x002fe40001000000 */
[----:B----4-:R-:W-:-:S02]  /*0fc0*/  SEL R15, R4, RZ, !P3 ;  /* 0x000000ff040f7207 */ /* 0x010fc40005800000 */
[----:B------:R0:W1:Y:S01]  /*0fd0*/  MUFU.RCP R4, R35 ;  /* 0x0000002300047308 */ /* 0x0000620000001000 */
[----:B------:R-:W-:Y:S02]  /*0fe0*/  SEL R5, R5, RZ, !P3 ;  /* 0x000000ff05057207 */ /* 0x000fe40005800000 */
[--C-:B------:R-:W-:Y:S01]  /*0ff0*/  FADD R29, R20, R15.reuse ;  /* 0x0000000f141d7221 */ /* 0x100fe20000000000 */
[----:B------:R-:W-:Y:S01]  /*1000*/  SEL R6, R6, RZ, !P3 ;  /* 0x000000ff06067207 */ /* 0x000fe20005800000 */
[----:B------:R-:W-:Y:S01]  /*1010*/  FADD R15, R24, R15 ;  /* 0x0000000f180f7221 */ /* 0x000fe20000000000 */
[----:B------:R-:W-:Y:S01]  /*1020*/  FADD R12, R12, R5 ;  /* 0x000000050c0c7221 */ /* 0x000fe20000000000 */
[----:B------:R-:W-:Y:S01]  /*1030*/  FADD R16, R16, R29 ;  /* 0x0000001d10107221 */ /* 0x000fe20000000000 */
[----:B------:R-:W-:Y:S01]  /*1040*/  FMUL R29, R14, 16777216 ;  /* 0x4b8000000e1d7820 */ /* 0x000fe20000400000 */
[----:B------:R-:W-:Y:S01]  /*1050*/  FADD R21, R21, R6 ;  /* 0x0000000615157221 */ /* 0x000fe20000000000 */
[----:B------:R-:W-:Y:S01]  /*1060*/  FADD R17, R17, R12 ;  /* 0x0000000c11117221 */ /* 0x000fe20000000000 */
[----:B------:R-:W-:Y:S01]  /*1070*/  FSEL R12, RZ, 3, !P1 ;  /* 0x40400000ff0c7808 */ /* 0x000fe20004800000 */
[----:B------:R-:W-:Y:S01]  /*1080*/  FADD R36, R36, R5 ;  /* 0x0000000524247221 */ /* 0x000fe20000000000 */
[----:B0-----:R-:W-:Y:S01]  /*1090*/  FSEL R35, R29, R14, !P0 ;  /* 0x0000000e1d237208 */ /* 0x001fe20004000000 */
[----:B------:R-:W-:Y:S01]  /*10a0*/  FADD R18, R18, R21 ;  /* 0x0000001512127221 */ /* 0x000fe20000000000 */
[----:B------:R-:W-:Y:S01]  /*10b0*/  FSETP.GEU.AND P4, PT, R12, 1.175494350822287508e-38, PT ;  /* 0x008000000c00780b */ /* 0x000fe20003f8e000 */
[----:B------:R-:W-:Y:S01]  /*10c0*/  FADD R5, R9, R36 ;  /* 0x0000002409057221 */ /* 0x000fe20000000000 */
[----:B------:R-:W-:Y:S01]  /*10d0*/  FSEL R21, R16, RZ, P1 ;  /* 0x000000ff10157208 */ /* 0x000fe20000800000 */
[----:B-1----:R-:W-:Y:S01]  /*10e0*/  FMUL R4, R4, R35 ;  /* 0x0000002304047220 */ /* 0x002fe20000400000 */
[----:B------:R-:W-:Y:S01]  /*10f0*/  FMUL R35, R12, 16777216 ;  /* 0x4b8000000c237820 */ /* 0x000fe20000400000 */
[----:B------:R-:W-:-:S02]  /*1100*/  FSEL R22, R17, RZ, P1 ;  /* 0x000000ff11167208 */ /* 0x000fc40000800000 */
[----:B------:R-:W-:Y:S02]  /*1110*/  FSETP.NEU.AND P0, PT, R13, RZ, PT ;  /* 0x000000ff0d00720b */ /* 0x000fe40003f0d000 */
[----:B------:R-:W-:Y:S01]  /*1120*/  FSEL R24, R35, R12, !P4 ;  /* 0x0000000c23187208 */ /* 0x000fe20006000000 */
[----:B------:R-:W-:Y:S01]  /*1130*/  FADD R22, -R21, R22 ;  /* 0x0000001615167221 */ /* 0x000fe20000000100 */
[----:B------:R-:W-:Y:S02]  /*1140*/  FSEL R4, R4, RZ, P0 ;  /* 0x000000ff04047208 */ /* 0x000fe40000000000 */
[----:B------:R0:W1:Y:S01]  /*1150*/  MUFU.RCP R20, R24 ;  /* 0x0000001800147308 */ /* 0x0000620000001000 */
[----:B------:R-:W-:Y:S01]  /*1160*/  FMUL R35, R22, R22 ;  /* 0x0000001616237220 */ /* 0x000fe20000400000 */
[----:B------:R-:W-:Y:S01]  /*1170*/  FSETP.NEU.AND P0, PT, R12, RZ, PT ;  /* 0x000000ff0c00720b */ /* 0x000fe20003f0d000 */
[----:B------:R-:W-:Y:S01]  /*1180*/  FFMA R21, R22, R4, R21 ;  /* 0x0000000416157223 */ /* 0x000fe20000000015 */
[----:B------:R-:W-:Y:S01]  /*1190*/  FSEL R22, R18, RZ, P1 ;  /* 0x000000ff12167208 */ /* 0x000fe20000800000 */
[----:B------:R-:W-:Y:S01]  /*11a0*/  FMUL R35, R14, R35 ;  /* 0x000000230e237220 */ /* 0x000fe20000400000 */
[----:B------:R-:W-:-:S02]  /*11b0*/  FSEL R36, R5, RZ, P2 ;  /* 0x000000ff05247208 */ /* 0x000fc40001000000 */
[----:B------:R-:W-:Y:S01]  /*11c0*/  SEL R7, R7, RZ, !P3 ;  /* 0x000000ff07077207 */ /* 0x000fe20005800000 */
[----:B------:R-:W-:Y:S01]  /*11d0*/  FFMA R4, R4, R35, RZ ;  /* 0x0000002304047223 */ /* 0x000fe200000000ff */
[----:B------:R-:W-:Y:S02]  /*11e0*/  FSEL R35, R29, R14, !P4 ;  /* 0x0000000e1d237208 */ /* 0x000fe40006000000 */
[----:B0-----:R-:W-:-:S03]  /*11f0*/  FSEL R24, RZ, 1, !P2 ;  /* 0x3f800000ff187808 */ /* 0x001fc60005000000 */
[----:B-1----:R-:W-:Y:S01]  /*1200*/  FMUL R35, R20, R35 ;  /* 0x0000002314237220 */ /* 0x002fe20000400000 */
[----:B------:R-:W-:Y:S01]  /*1210*/  FADD R20, R22, -R21 ;  /* 0x8000001516147221 */ /* 0x000fe20000000000 */
[----:B------:R-:W-:-:S03]  /*1220*/  FMUL R25, R24, 16777216 ;  /* 0x4b80000018197820 */ /* 0x000fc60000400000 */
[----:B------:R-:W-:Y:S01]  /*1230*/  FMUL R22, R20, R20 ;  /* 0x0000001414167220 */ /* 0x000fe20000400000 */
[----:B------:R-:W-:-:S03]  /*1240*/  FSEL R35, R35, RZ, P0 ;  /* 0x000000ff23237208 */ /* 0x000fc60000000000 */
[----:B------:R-:W-:Y:S02]  /*1250*/  FMUL R22, R13, R22 ;  /* 0x000000160d167220 */ /* 0x000fe40000400000 */
[----:B------:R-:W-:Y:S01]  /*1260*/  FFMA R13, R20, R35, R21 ;  /* 0x00000023140d7223 */ /* 0x000fe20000000015 */
[----:B------:R-:W-:Y:S01]  /*1270*/  FSEL R21, RZ, 4, !P1 ;  /* 0x40800000ff157808 */ /* 0x000fe20004800000 */
[----:B------:R-:W-:Y:S01]  /*1280*/  FFMA R20, R35, R22, R4 ;  /* 0x0000001623147223 */ /* 0x000fe20000000004 */
[----:B------:R-:W-:Y:S01]  /*1290*/  FSEL R22, RZ, 2, !P2 ;  /* 0x40000000ff167808 */ /* 0x000fe20005000000 */
[----:B------:R-:W-:Y:S01]  /*12a0*/  FADD R4, R8, R15 ;  /* 0x0000000f08047221 */ /* 0x000fe20000000000 */
[----:B------:R-:W-:Y:S02]  /*12b0*/  FSETP.GEU.AND P0, PT, R21, 1.175494350822287508e-38, PT ;  /* 0x008000001500780b */ /* 0x000fe40003f0e000 */
[C---:B------:R-:W-:Y:S02]  /*12c0*/  FSETP.GEU.AND P4, PT, R22.reuse, 1.175494350822287508e-38, PT ;  /* 0x008000001600780b */ /* 0x040fe40003f8e000 */
[----:B------:R-:W-:Y:S01]  /*12d0*/  FSEL R14, R29, R14, !P0 ;  /* 0x0000000e1d0e7208 */ /* 0x000fe20004000000 */
[----:B------:R-:W-:Y:S01]  /*12e0*/  FMUL R29, R22, 16777216 ;  /* 0x4b800000161d7820 */ /* 0x000fe20000400000 */
[----:B------:R-:W-:-:S02]  /*12f0*/  FSEL R8, RZ, 3, !P2 ;  /* 0x40400000ff087808 */ /* 0x000fc40005000000 */
[----:B------:R-:W-:Y:S02]  /*1300*/  FSEL R9, R4, RZ, P2 ;  /* 0x000000ff04097208 */ /* 0x000fe40001000000 */
[----:B------:R-:W-:Y:S01]  /*1310*/  FSEL R35, R29, R22, !P4 ;  /* 0x000000161d237208 */ /* 0x000fe20006000000 */
[----:B------:R-:W-:Y:S01]  /*1320*/  FMUL R15, R8, 16777216 ;  /* 0x4b800000080f7820 */ /* 0x000fe20000400000 */
[----:B------:R-:W-:Y:S01]  /*1330*/  SEL R29, R26, RZ, P2 ;  /* 0x000000ff1a1d7207 */ /* 0x000fe20001000000 */
[----:B------:R-:W-:Y:S01]  /*1340*/  FADD R36, -R9, R36 ;  /* 0x0000002409247221 */ /* 0x000fe20000000100 */
[----:B------:R-:W-:Y:S02]  /*1350*/  FSETP.GEU.AND P5, PT, R8, 1.175494350822287508e-38, PT ;  /* 0x008000000800780b */ /* 0x000fe40003fae000 */
[----:B------:R-:W0:Y:S01]  /*1360*/  MUFU.RCP R35, R35 ;  /* 0x0000002300237308 */ /* 0x000e220000001000 */
[----:B------:R-:W-:Y:S01]  /*1370*/  FADD R29, R29, R6 ;  /* 0x000000061d1d7221 */ /* 0x000fe20000000000 */
[----:B------:R-:W-:-:S02]  /*1380*/  FSEL R6, R25, R24, !P4 ;  /* 0x0000001819067208 */ /* 0x000fc40006000000 */
[----:B------:R-:W-:Y:S02]  /*1390*/  FSETP.NEU.AND P4, PT, R22, RZ, PT ;  /* 0x000000ff1600720b */ /* 0x000fe40003f8d000 */
[----:B------:R-:W-:Y:S01]  /*13a0*/  FSEL R26, R15, R8, !P5 ;  /* 0x000000080f1a7208 */ /* 0x000fe20006800000 */
[----:B------:R-:W-:-:S04]  /*13b0*/  FMUL R15, R36, R36 ;  /* 0x00000024240f7220 */ /* 0x000fc80000400000 */
[----:B------:R-:W-:Y:S01]  /*13c0*/  FMUL R15, R24, R15 ;  /* 0x0000000f180f7220 */ /* 0x000fe20000400000 */
[----:B------:R-:W1:Y:S01]  /*13d0*/  MUFU.RCP R26, R26 ;  /* 0x0000001a001a7308 */ /* 0x000e620000001000 */
[----:B0-----:R-:W-:-:S05]  /*13e0*/  FMUL R6, R35, R6 ;  /* 0x0000000623067220 */ /* 0x001fca0000400000 */
[----:B------:R-:W-:Y:S02]  /*13f0*/  FSEL R6, R6, RZ, P4 ;  /* 0x000000ff06067208 */ /* 0x000fe40002000000 */
[----:B------:R-:W-:-:S03]  /*1400*/  FSETP.NEU.AND P4, PT, R8, RZ, PT ;  /* 0x000000ff0800720b */ /* 0x000fc60003f8d000 */
[----:B------:R-:W-:Y:S01]  /*1410*/  FFMA R9, R36, R6, R9 ;  /* 0x0000000624097223 */ /* 0x000fe20000000009 */
[----:B------:R-:W-:Y:S01]  /*1420*/  FFMA R15, R6, R15, RZ ;  /* 0x0000000f060f7223 */ /* 0x000fe200000000ff */
[----:B------:R-:W-:Y:S01]  /*1430*/  FADD R6, R10, R29 ;  /* 0x0000001d0a067221 */ /* 0x000fe20000000000 */
[----:B------:R-:W-:-:S04]  /*1440*/  FSEL R29, R25, R24, !P5 ;  /* 0x00000018191d7208 */ /* 0x000fc80006800000 */
[----:B------:R-:W-:Y:S01]  /*1450*/  FSEL R36, R6, RZ, P2 ;  /* 0x000000ff06247208 */ /* 0x000fe20001000000 */
[----:B-1----:R-:W-:Y:S01]  /*1460*/  FMUL R10, R26, R29 ;  /* 0x0000001d1a0a7220 */ /* 0x002fe20000400000 */
[----:B------:R-:W-:-:S03]  /*1470*/  SEL R26, R23, RZ, P1 ;  /* 0x000000ff171a7207 */ /* 0x000fc60000800000 */
[----:B------:R-:W-:Y:S01]  /*1480*/  FADD R36, R36, -R9 ;  /* 0x8000000924247221 */ /* 0x000fe20000000000 */
[----:B------:R-:W-:Y:S01]  /*1490*/  FSEL R10, R10, RZ, P4 ;  /* 0x000000ff0a0a7208 */ /* 0x000fe20002000000 */
[----:B------:R-:W-:Y:S02]  /*14a0*/  FADD R26, R26, R7 ;  /* 0x000000071a1a7221 */ /* 0x000fe40000000000 */
[C---:B------:R-:W-:Y:S02]  /*14b0*/  FMUL R23, R36.reuse, R36 ;  /* 0x0000002424177220 */ /* 0x040fe40000400000 */
[----:B------:R-:W-:Y:S01]  /*14c0*/  FFMA R9, R36, R10, R9 ;  /* 0x0000000a24097223 */ /* 0x000fe20000000009 */
[----:B------:R-:W-:Y:S01]  /*14d0*/  FADD R19, R19, R26 ;  /* 0x0000001a13137221 */ /* 0x000fe20000000000 */
[----:B------:R-:W-:Y:S01]  /*14e0*/  FMUL R23, R22, R23 ;  /* 0x0000001716177220 */ /* 0x000fe20000400000 */
[----:B------:R-:W-:Y:S01]  /*14f0*/  FMUL R22, R21, 16777216 ;  /* 0x4b80000015167820 */ /* 0x000fe20000400000 */
[----:B------:R-:W-:-:S02]  /*1500*/  SEL R36, R27, RZ, P2 ;  /* 0x000000ff1b247207 */ /* 0x000fc40001000000 */
[----:B------:R-:W-:Y:S01]  /*1510*/  FFMA R15, R10, R23, R15 ;  /* 0x000000170a0f7223 */ /* 0x000fe2000000000f */
[----:B------:R-:W-:Y:S01]  /*1520*/  FSEL R10, RZ, 4, !P2 ;  /* 0x40800000ff0a7808 */ /* 0x000fe20005000000 */
[----:B------:R-:W-:Y:S01]  /*1530*/  @P1 STG.E.128 desc[UR6][R32.64], R16 ;  /* 0x0000001020001986 */ /* 0x000fe2000c101d06 */
[----:B------:R-:W-:Y:S02]  /*1540*/  FSEL R29, R22, R21, !P0 ;  /* 0x00000015161d7208 */ /* 0x000fe40004000000 */
[C---:B------:R-:W-:Y:S01]  /*1550*/  FSETP.GEU.AND P0, PT, R10.reuse, 1.175494350822287508e-38, PT ;  /* 0x008000000a00780b */ /* 0x040fe20003f0e000 */
[----:B------:R-:W-:Y:S01]  /*1560*/  FMUL R23, R10, 16777216 ;  /* 0x4b8000000a177820 */ /* 0x000fe20000400000 */
[----:B------:R-:W0:Y:S01]  /*1570*/  SHFL.BFLY PT, R22, R21, 0x10, 0x1f ;  /* 0x0e001f0015167f89 */ /* 0x000e2200000e0000 */
[----:B------:R-:W-:Y:S01]  /*1580*/  FSEL R34, R19, RZ, P1 ;  /* 0x000000ff13227208 */ /* 0x000fe20000800000 */
[----:B------:R-:W1:Y:S01]  /*1590*/  MUFU.RCP R29, R29 ;  /* 0x0000001d001d7308 */ /* 0x000e620000001000 */
[----:B------:R-:W-:Y:S01]  /*15a0*/  FSEL R27, R25, R24, !P0 ;  /* 0x00000018191b7208 */ /* 0x000fe20004000000 */
[----:B------:R-:W-:Y:S01]  /*15b0*/  FADD R24, R36, R7 ;  /* 0x0000000724187221 */ /* 0x000fe20000000000 */
[----:B------:R-:W-:-:S02]  /*15c0*/  FSEL R35, R23, R10, !P0 ;  /* 0x0000000a17237208 */ /* 0x000fc40004000000 */
[----:B------:R-:W2:Y:S01]  /*15d0*/  SHFL.BFLY PT, R23, R10, 0x10, 0x1f ;  /* 0x0e001f000a177f89 */ /* 0x000ea200000e0000 */
[----:B------:R-:W-:Y:S01]  /*15e0*/  FADD R7, R11, R24 ;  /* 0x000000180b077221 */ /* 0x000fe20000000000 */
[----:B------:R-:W-:Y:S01]  /*15f0*/  FSETP.NEU.AND P0, PT, R21, RZ, PT ;  /* 0x000000ff1500720b */ /* 0x000fe20003f0d000 */
[----:B------:R-:W4:Y:S01]  /*1600*/  MUFU.RCP R26, R35 ;  /* 0x00000023001a7308 */ /* 0x000f220000001000 */
[----:B------:R-:W-:Y:S02]  /*1610*/  FSETP.NEU.AND P5, PT, R10, RZ, PT ;  /* 0x000000ff0a00720b */ /* 0x000fe40003fad000 */
[----:B------:R5:W-:Y:S01]  /*1620*/  @P2 STG.E.128 desc[UR6][R30.64], R4 ;  /* 0x000000041e002986 */ /* 0x000be2000c101d06 */
[----:B-1----:R-:W-:-:S05]  /*1630*/  FMUL R25, R29, R14 ;  /* 0x0000000e1d197220 */ /* 0x002fca0000400000 */
[----:B------:R-:W-:Y:S01]  /*1640*/  FSEL R25, R25, RZ, P0 ;  /* 0x000000ff19197208 */ /* 0x000fe20000000000 */
[----:B0-----:R-:W-:Y:S01]  /*1650*/  FADD R11, R21, R22 ;  /* 0x00000016150b7221 */ /* 0x001fe20000000000 */
[----:B----4-:R-:W-:Y:S01]  /*1660*/  FMUL R14, R26, R27 ;  /* 0x0000001b1a0e7220 */ /* 0x010fe20000400000 */
[--C-:B------:R-:W-:Y:S01]  /*1670*/  FADD R26, R34, -R13.reuse ;  /* 0x8000000d221a7221 */ /* 0x100fe20000000000 */
[----:B------:R-:W-:Y:S02]  /*1680*/  FSEL R34, R7, RZ, P2 ;  /* 0x000000ff07227208 */ /* 0x000fe40001000000 */
[C---:B------:R-:W-:Y:S01]  /*1690*/  FSETP.GEU.AND P0, PT, |R11|.reuse, 1.175494350822287508e-38, PT ;  /* 0x008000000b00780b */ /* 0x040fe20003f0e200 */
[C---:B------:R-:W-:Y:S01]  /*16a0*/  FMUL R27, R26.reuse, R26 ;  /* 0x0000001a1a1b7220 */ /* 0x040fe20000400000 */
[C---:B------:R-:W-:Y:S01]  /*16b0*/  FSETP.GT.AND P4, PT, |R11|.reuse, 8.50705917302346158658e+37, PT ;  /* 0x7e8000000b00780b */ /* 0x040fe20003f84200 */
[----:B------:R-:W-:Y:S01]  /*16c0*/  FFMA R24, R26, R25, R13 ;  /* 0x000000191a187223 */ /* 0x000fe2000000000d */
[----:B------:R-:W-:Y:S01]  /*16d0*/  FSEL R14, R14, RZ, P5 ;  /* 0x000000ff0e0e7208 */ /* 0x000fe20002800000 */
[----:B------:R-:W-:Y:S01]  /*16e0*/  FMUL R27, R12, R27 ;  /* 0x0000001b0c1b7220 */ /* 0x000fe20000400000 */
[----:B------:R-:W-:Y:S01]  /*16f0*/  FMUL R12, R11, 0.25 ;  /* 0x3e8000000b0c7820 */ /* 0x000fe20000400000 */
[----:B-----5:R-:W-:-:S02]  /*1700*/  CS2R R4, SRZ ;  /* 0x0000000000047805 */ /* 0x020fc4000001ff00 */
[----:B------:R-:W-:Y:S01]  /*1710*/  CS2R R6, SRZ ;  /* 0x0000000000067805 */ /* 0x000fe2000001ff00 */
[----:B------:R-:W-:Y:S01]  /*1720*/  FFMA R26, R25, R27, R20 ;  /* 0x0000001b191a7223 */ /* 0x000fe20000000014 */
[----:B------:R-:W-:Y:S01]  /*1730*/  FADD R20, R34, -R9 ;  /* 0x8000000922147221 */ /* 0x000fe20000000000 */
[----:B------:R-:W-:Y:S01]  /*1740*/  FSEL R29, R12, R11, P4 ;  /* 0x0000000b0c1d7208 */ /* 0x000fe20002000000 */
[----:B--2---:R-:W-:Y:S01]  /*1750*/  FADD R12, R10, R23 ;  /* 0x000000170a0c7221 */ /* 0x004fe20000000000 */
[----:B------:R-:W0:Y:S01]  /*1760*/  SHFL.BFLY PT, R27, R24, 0x10, 0x1f ;  /* 0x0e001f00181b7f89 */ /* 0x000e2200000e0000 */
[----:B------:R-:W-:Y:S01]  /*1770*/  FMUL R13, R20, R20 ;  /* 0x00000014140d7220 */ /* 0x000fe20000400000 */
[----:B------:R-:W-:Y:S01]  /*1780*/  @P4 FMUL R22, R22, 0.25 ;  /* 0x3e80000016164820 */ /* 0x000fe20000400000 */
[----:B------:R-:W-:Y:S01]  /*1790*/  @!P0 FMUL R29, R29, 16777216 ;  /* 0x4b8000001d1d8820 */ /* 0x000fe20000400000 */
[C---:B------:R-:W-:Y:S01]  /*17a0*/  FSETP.GEU.AND P5, PT, |R12|.reuse, 1.175494350822287508e-38, PT ;  /* 0x008000000c00780b */ /* 0x040fe20003fae200 */
[C---:B------:R-:W-:Y:S01]  /*17b0*/  FMUL R35, R12.reuse, 0.25 ;  /* 0x3e8000000c237820 */ /* 0x040fe20000400000 */
[----:B------:R-:W-:Y:S01]  /*17c0*/  BAR.SYNC.DEFER_BLOCKING 0x0 ;  /* 0x0000000000007b1d */ /* 0x000fe20000010000 */
[----:B------:R-:W-:Y:S01]  /*17d0*/  FSETP.GT.AND P6, PT, |R12|, 8.50705917302346158658e+37, PT ;  /* 0x7e8000000c00780b */ /* 0x000fe20003fc4200 */
[----:B------:R-:W-:Y:S01]  /*17e0*/  FMUL R13, R8, R13 ;  /* 0x0000000d080d7220 */ /* 0x000fe20000400000 */
[----:B------:R-:W-:Y:S01]  /*17f0*/  FFMA R20, R20, R14, R9 ;  /* 0x0000000e14147223 */ /* 0x000fe20000000009 */
[----:B------:R-:W-:Y:S01]  /*1800*/  @!P0 FMUL R22, R22, 16777216 ;  /* 0x4b80000016168820 */ /* 0x000fe20000400000 */
[----:B------:R-:W-:Y:S01]  /*1810*/  FSEL R35, R35, R12, P6 ;  /* 0x0000000c23237208 */ /* 0x000fe20003000000 */
[----:B------:R-:W1:Y:S01]  /*1820*/  MUFU.RCP R29, R29 ;  /* 0x0000001d001d7308 */ /* 0x000e620000001000 */
[----:B------:R-:W-:Y:S01]  /*1830*/  FFMA R25, R14, R13, R15 ;  /* 0x0000000d0e197223 */ /* 0x000fe2000000000f */
[----:B------:R-:W2:Y:S01]  /*1840*/  SHFL.BFLY PT, R9, R26, 0x10, 0x1f ;  /* 0x0e001f001a097f89 */ /* 0x000ea200000e0000 */
[----:B------:R-:W-:-:S02]  /*1850*/  FSETP.NEU.AND P0, PT, R11, RZ, PT ;  /* 0x000000ff0b00720b */ /* 0x000fc40003f0d000 */
[----:B------:R-:W-:Y:S01]  /*1860*/  @!P5 FMUL R35, R35, 16777216 ;  /* 0x4b8000002323d820 */ /* 0x000fe20000400000 */
[----:B------:R-:W4:Y:S02]  /*1870*/  SHFL.BFLY PT, R14, R11, 0x8, 0x1f ;  /* 0x0d001f000b0e7f89 */ /* 0x000f2400000e0000 */
[----:B------:R-:W-:Y:S01]  /*1880*/  @P6 FMUL R23, R23, 0.25 ;  /* 0x3e80000017176820 */ /* 0x000fe20000400000 */
[----:B------:R-:W-:Y:S01]  /*1890*/  FSETP.NEU.AND P6, PT, R12, RZ, PT ;  /* 0x000000ff0c00720b */ /* 0x000fe20003fcd000 */
[----:B------:R-:W5:Y:S01]  /*18a0*/  SHFL.BFLY PT, R13, R12, 0x8, 0x1f ;  /* 0x0d001f000c0d7f89 */ /* 0x000f6200000e0000 */
[----:B0-----:R-:W-:Y:S01]  /*18b0*/  FADD R15, -R24, R27 ;  /* 0x0000001b180f7221 */ /* 0x001fe20000000100 */
[----:B------:R-:W-:Y:S02]  /*18c0*/  @!P5 FMUL R23, R23, 16777216 ;  /* 0x4b8000001717d820 */ /* 0x000fe40000400000 */
[----:B------:R-:W0:Y:S01]  /*18d0*/  SHFL.BFLY PT, R27, R20, 0x10, 0x1f ;  /* 0x0e001f00141b7f89 */ /* 0x000e2200000e0000 */
[----:B-1----:R-:W-:Y:S01]  /*18e0*/  FMUL R29, R29, R22 ;  /* 0x000000161d1d7220 */ /* 0x002fe20000400000 */
[----:B------:R-:W-:Y:S01]  /*18f0*/  FMUL R8, R15, R15 ;  /* 0x0000000f0f087220 */ /* 0x000fe20000400000 */
[----:B------:R-:W1:Y:S03]  /*1900*/  MUFU.RCP R22, R35 ;  /* 0x0000002300167308 */ /* 0x000e660000001000 */
[----:B------:R-:W-:Y:S01]  /*1910*/  FSEL R29, R29, RZ, P0 ;  /* 0x000000ff1d1d7208 */ /* 0x000fe20000000000 */
[----:B------:R-:W-:-:S04]  /*1920*/  FMUL R8, R21, R8 ;  /* 0x0000000815087220 */ /* 0x000fc80000400000 */
[----:B------:R-:W-:Y:S01]  /*1930*/  FFMA R21, R15, R29, R24 ;  /* 0x0000001d0f157223 */ /* 0x000fe20000000018 */
[----:B--2---:R-:W-:Y:S01]  /*1940*/  FADD R26, R26, R9 ;  /* 0x000000091a1a7221 */ /* 0x004fe20000000000 */
[----:B----4-:R-:W-:-:S03]  /*1950*/  FADD R9, R11, R14 ;  /* 0x0000000e0b097221 */ /* 0x010fc60000000000 */
[----:B------:R-:W-:Y:S01]  /*1960*/  FFMA R15, R29, R8, R26 ;  /* 0x000000081d0f7223 */ /* 0x000fe2000000001a */
[----:B-1----:R-:W-:Y:S02]  /*1970*/  FMUL R23, R22, R23 ;  /* 0x0000001716177220 */ /* 0x002fe40000400000 */
[----:B------:R-:W1:Y:S01]  /*1980*/  SHFL.BFLY PT, R22, R25, 0x10, 0x1f ;  /* 0x0e001f0019167f89 */ /* 0x000e6200000e0000 */
[C---:B------:R-:W-:Y:S01]  /*1990*/  FSETP.GEU.AND P0, PT, |R9|.reuse, 1.175494350822287508e-38, PT ;  /* 0x008000000900780b */ /* 0x040fe20003f0e200 */
[----:B-----5:R-:W-:Y:S01]  /*19a0*/  FADD R8, R12, R13 ;  /* 0x0000000d0c087221 */ /* 0x020fe20000000000 */
[C---:B------:R-:W-:Y:S01]  /*19b0*/  FMUL R24, R9.reuse, 0.25 ;  /* 0x3e80000009187820 */ /* 0x040fe20000400000 */
[----:B------:R-:W-:Y:S01]  /*19c0*/  FSETP.GT.AND P4, PT, |R9|, 8.50705917302346158658e+37, PT ;  /* 0x7e8000000900780b */ /* 0x000fe20003f84200 */
[----:B0-----:R-:W-:Y:S01]  /*19d0*/  FADD R29, -R20, R27 ;  /* 0x0000001b141d7221 */ /* 0x001fe20000000100 */
[----:B------:R-:W-:Y:S01]  /*19e0*/  FSEL R23, R23, RZ, P6 ;  /* 0x000000ff17177208 */ /* 0x000fe20003000000 */
[C---:B------:R-:W-:Y:S01]  /*19f0*/  FMUL R35, R8.reuse, 0.25 ;  /* 0x3e80000008237820 */ /* 0x040fe20000400000 */
[----:B------:R-:W-:Y:S01]  /*1a00*/  FSETP.GEU.AND P5, PT, |R8|, 1.175494350822287508e-38, PT ;  /* 0x008000000800780b */ /* 0x000fe20003fae200 */
[----:B------:R-:W-:Y:S01]  /*1a10*/  FMUL R27, R29, R29 ;  /* 0x0000001d1d1b7220 */ /* 0x000fe20000400000 */
[----:B------:R-:W-:-:S02]  /*1a20*/  FSEL R26, R24, R9, P4 ;  /* 0x00000009181a7208 */ /* 0x000fc40002000000 */
[----:B------:R-:W-:Y:S01]  /*1a30*/  FSETP.GT.AND P6, PT, |R8|, 8.50705917302346158658e+37, PT ;  /* 0x7e8000000800780b */ /* 0x000fe20003fc4200 */
[----:B------:R-:W-:Y:S02]  /*1a40*/  FMUL R24, R10, R27 ;  /* 0x0000001b0a187220 */ /* 0x000fe40000400000 */
[----:B------:R-:W-:Y:S01]  /*1a50*/  @!P0 FMUL R26, R26, 16777216 ;  /* 0x4b8000001a1a8820 */ /* 0x000fe20000400000 */
[----:B------:R-:W0:Y:S01]  /*1a60*/  SHFL.BFLY PT, R10, R21, 0x8, 0x1f ;  /* 0x0d001f00150a7f89 */ /* 0x000e2200000e0000 */
[----:B------:R-:W-:Y:S01]  /*1a70*/  FSEL R35, R35, R8, P6 ;  /* 0x0000000823237208 */ /* 0x000fe20003000000 */
[----:B------:R-:W-:Y:S01]  /*1a80*/  @P4 FMUL R14, R14, 0.25 ;  /* 0x3e8000000e0e4820 */ /* 0x000fe20000400000 */
[----:B------:R-:W2:Y:S03]  /*1a90*/  MUFU.RCP R27, R26 ;  /* 0x0000001a001b7308 */ /* 0x000ea60000001000 */
[----:B------:R-:W-:Y:S01]  /*1aa0*/  @!P5 FMUL R35, R35, 16777216 ;  /* 0x4b8000002323d820 */ /* 0x000fe20000400000 */
[----:B------:R-:W-:Y:S01]  /*1ab0*/  @!P0 FMUL R14, R14, 16777216 ;  /* 0x4b8000000e0e8820 */ /* 0x000fe20000400000 */
[----:B-1----:R-:W-:Y:S01]  /*1ac0*/  FADD R34, R25, R22 ;  /* 0x0000001619227221 */ /* 0x002fe20000000000 */
[----:B------:R-:W-:Y:S01]  /*1ad0*/  FFMA R22, R29, R23, R20 ;  /* 0x000000171d167223 */ /* 0x000fe20000000014 */
[----:B------:R-:W-:Y:S01]  /*1ae0*/  @P6 FMUL R13, R13, 0.25 ;  /* 0x3e8000000d0d6820 */ /* 0x000fe20000400000 */
[----:B------:R-:W1:Y:S01]  /*1af0*/  SHFL.BFLY PT, R20, R9, 0x4, 0x1f ;  /* 0x0c801f0009147f89 */ /* 0x000e6200000e0000 */
[----:B------:R-:W-:Y:S01]  /*1b00*/  FFMA R23, R23, R24, R34 ;  /* 0x0000001817177223 */ /* 0x000fe20000000022 */
[----:B------:R-:W4:Y:S01]  /*1b10*/  MUFU.RCP R36, R35 ;  /* 0x0000002300247308 */ /* 0x000f220000001000 */
[----:B------:R-:W-:Y:S01]  /*1b20*/  FSETP.NEU.AND P0, PT, R9, RZ, PT ;  /* 0x000000ff0900720b */ /* 0x000fe20003f0d000 */
[----:B------:R-:W5:Y:S01]  /*1b30*/  SHFL.BFLY PT, R24, R15, 0x8, 0x1f ;  /* 0x0d001f000f187f89 */ /* 0x000f6200000e0000 */
[----:B------:R-:W-:Y:S01]  /*1b40*/  @!P5 FMUL R13, R13, 16777216 ;  /* 0x4b8000000d0dd820 */ /* 0x000fe20000400000 */
[----:B--2---:R-:W-:-:S02]  /*1b50*/  FMUL R27, R27, R14 ;  /* 0x0000000e1b1b7220 */ /* 0x004fc40000400000 */
[----:B------:R-:W2:Y:S03]  /*1b60*/  SHFL.BFLY PT, R25, R22, 0x8, 0x1f ;  /* 0x0d001f0016197f89 */ /* 0x000ea600000e0000 */
[----:B------:R-:W-:Y:S01]  /*1b70*/  FSEL R34, R27, RZ, P0 ;  /* 0x000000ff1b227208 */ /* 0x000fe20000000000 */
[----:B0-----:R-:W-:Y:S01]  /*1b80*/  FADD R10, -R21, R10 ;  /* 0x0000000a150a7221 */ /* 0x001fe20000000100 */
[----:B------:R-:W0:Y:S01]  /*1b90*/  SHFL.BFLY PT, R26, R23, 0x8, 0x1f ;  /* 0x0d001f00171a7f89 */ /* 0x000e2200000e0000 */
[----:B------:R-:W-:Y:S01]  /*1ba0*/  FSETP.NEU.AND P0, PT, R8, RZ, PT ;  /* 0x000000ff0800720b */ /* 0x000fe20003f0d000 */
[----:B----4-:R-:W-:Y:S01]  /*1bb0*/  FMUL R14, R36, R13 ;  /* 0x0000000d240e7220 */ /* 0x010fe20000400000 */
[C---:B------:R-:W-:Y:S01]  /*1bc0*/  FMUL R36, R10.reuse, R10 ;  /* 0x0000000a0a247220 */ /* 0x040fe20000400000 */
[----:B------:R-:W-:Y:S01]  /*1bd0*/  FFMA R21, R10, R34, R21 ;  /* 0x000000220a157223 */ /* 0x000fe20000000015 */
[----:B------:R-:W4:Y:S02]  /*1be0*/  SHFL.BFLY PT, R13, R8, 0x4, 0x1f ;  /* 0x0c801f00080d7f89 */ /* 0x000f2400000e0000 */
[----:B------:R-:W-:Y:S01]  /*1bf0*/  FMUL R36, R11, R36 ;  /* 0x000000240b247220 */ /* 0x000fe20000400000 */
[----:B------:R-:W-:Y:S01]  /*1c00*/  FSEL R14, R14, RZ, P0 ;  /* 0x000000ff0e0e7208 */ /* 0x000fe20000000000 */
[----:B-1----:R-:W-:Y:S01]  /*1c10*/  FADD R10, R9, R20 ;  /* 0x00000014090a7221 */ /* 0x002fe20000000000 */
[----:B-----5:R-:W-:-:S04]  /*1c20*/  FADD R15, R15, R24 ;  /* 0x000000180f0f7221 */ /* 0x020fc80000000000 */
[C---:B------:R-:W-:Y:S01]  /*1c30*/  FSETP.GEU.AND P5, PT, |R10|.reuse, 1.175494350822287508e-38, PT ;  /* 0x008000000a00780b */ /* 0x040fe20003fae200 */
[C---:B------:R-:W-:Y:S01]  /*1c40*/  FMUL R11, R10.reuse, 0.25 ;  /* 0x3e8000000a0b7820 */ /* 0x040fe20000400000 */
[----:B------:R-:W-:Y:S01]  /*1c50*/  FSETP.GT.AND P6, PT, |R10|, 8.50705917302346158658e+37, PT ;  /* 0x7e8000000a00780b */ /* 0x000fe20003fc4200 */
[----:B--2---:R-:W-:Y:S01]  /*1c60*/  FADD R25, -R22, R25 ;  /* 0x0000001916197221 */ /* 0x004fe20000000100 */
[----:B------:R-:W-:Y:S02]  /*1c70*/  FFMA R24, R34, R36, R15 ;  /* 0x0000002422187223 */ /* 0x000fe4000000000f */
[----:B------:R-:W-:Y:S01]  /*1c80*/  FSEL R27, R11, R10, P6 ;  /* 0x0000000a0b1b7208 */ /* 0x000fe20003000000 */
[----:B------:R-:W-:-:S04]  /*1c90*/  FMUL R15, R25, R25 ;  /* 0x00000019190f7220 */ /* 0x000fc80000400000 */
[----:B------:R-:W-:Y:S01]  /*1ca0*/  FMUL R29, R12, R15 ;  /* 0x0000000f0c1d7220 */ /* 0x000fe20000400000 */
[----:B0-----:R-:W-:Y:S01]  /*1cb0*/  FADD R15, R23, R26 ;  /* 0x0000001a170f7221 */ /* 0x001fe20000000000 */
[----:B------:R-:W0:Y:S01]  /*1cc0*/  SHFL.BFLY PT, R12, R21, 0x4, 0x1f ;  /* 0x0c801f00150c7f89 */ /* 0x000e2200000e0000 */
[----:B------:R-:W-:Y:S01]  /*1cd0*/  @!P5 FMUL R27, R27, 16777216 ;  /* 0x4b8000001b1bd820 */ /* 0x000fe20000400000 */
[----:B----4-:R-:W-:Y:S01]  /*1ce0*/  FADD R11, R8, R13 ;  /* 0x0000000d080b7221 */ /* 0x010fe20000000000 */
[----:B------:R-:W-:Y:S01]  /*1cf0*/  FFMA R23, R25, R14, R22 ;  /* 0x0000000e19177223 */ /* 0x000fe20000000016 */
[----:B------:R-:W-:Y:S01]  /*1d00*/  FFMA R22, R14, R29, R15 ;  /* 0x0000001d0e167223 */ /* 0x000fe2000000000f */
[----:B------:R-:W-:Y:S01]  /*1d10*/  @P6 FMUL R20, R20, 0.25 ;  /* 0x3e80000014146820 */ /* 0x000fe20000400000 */
[C---:B------:R-:W-:Y:S01]  /*1d20*/  FMUL R14, R11.reuse, 0.25 ;  /* 0x3e8000000b0e7820 */ /* 0x040fe20000400000 */
[----:B------:R-:W1:Y:S01]  /*1d30*/  MUFU.RCP R27, R27 ;  /* 0x0000001b001b7308 */ /* 0x000e620000001000 */
[C---:B------:R-:W-:Y:S01]  /*1d40*/  FSETP.GEU.AND P0, PT, |R11|.reuse, 1.175494350822287508e-38, PT ;  /* 0x008000000b00780b */ /* 0x040fe20003f0e200 */
[----:B------:R-:W2:Y:S01]  /*1d50*/  SHFL.BFLY PT, R25, R24, 0x4, 0x1f ;  /* 0x0c801f0018197f89 */ /* 0x000ea200000e0000 */
[----:B------:R-:W-:Y:S01]  /*1d60*/  FSETP.GT.AND P4, PT, |R11|, 8.50705917302346158658e+37, PT ;  /* 0x7e8000000b00780b */ /* 0x000fe20003f84200 */
[----:B------:R-:W-:Y:S01]  /*1d70*/  @!P5 FMUL R20, R20, 16777216 ;  /* 0x4b8000001414d820 */ /* 0x000fe20000400000 */
[----:B------:R-:W-:Y:S01]  /*1d80*/  FSETP.NEU.AND P5, PT, R10, RZ, PT ;  /* 0x000000ff0a00720b */ /* 0x000fe20003fad000 */
[----:B------:R-:W4:Y:S01]  /*1d90*/  SHFL.BFLY PT, R15, R10, 0x2, 0x1f ;  /* 0x0c401f000a0f7f89 */ /* 0x000f2200000e0000 */
[----:B------:R-:W-:-:S02]  /*1da0*/  FSEL R29, R14, R11, P4 ;  /* 0x0000000b0e1d7208 */ /* 0x000fc40002000000 */
[----:B------:R-:W-:Y:S01]  /*1db0*/  FSETP.NEU.AND P6, PT, R11, RZ, PT ;  /* 0x000000ff0b00720b */ /* 0x000fe20003fcd000 */
[----:B------:R-:W5:Y:S04]  /*1dc0*/  SHFL.BFLY PT, R14, R11, 0x2, 0x1f ;  /* 0x0c401f000b0e7f89 */ /* 0x000f6800000e0000 */
[----:B------:R-:W-:Y:S01]  /*1dd0*/  @!P0 FMUL R29, R29, 16777216 ;  /* 0x4b8000001d1d8820 */ /* 0x000fe20000400000 */
[----:B-1----:R-:W-:Y:S01]  /*1de0*/  FMUL R26, R27, R20 ;  /* 0x000000141b1a7220 */ /* 0x002fe20000400000 */
[----:B------:R-:W-:Y:S01]  /*1df0*/  @P4 FMUL R13, R13, 0.25 ;  /* 0x3e8000000d0d4820 */ /* 0x000fe20000400000 */
[----:B0-----:R-:W-:Y:S01]  /*1e00*/  FADD R12, -R21, R12 ;  /* 0x0000000c150c7221 */ /* 0x001fe20000000100 */
[----:B------:R-:W0:Y:S02]  /*1e10*/  MUFU.RCP R34, R29 ;  /* 0x0000001d00227308 */ /* 0x000e240000001000 */
[----:B------:R-:W-:Y:S01]  /*1e20*/  FSEL R26, R26, RZ, P5 ;  /* 0x000000ff1a1a7208 */ /* 0x000fe20002800000 */
[----:B------:R-:W-:Y:S01]  /*1e30*/  FMUL R20, R12, R12 ;  /* 0x0000000c0c147220 */ /* 0x000fe20000400000 */
[----:B------:R-:W-:-:S03]  /*1e40*/  @!P0 FMUL R13, R13, 16777216 ;  /* 0x4b8000000d0d8820 */ /* 0x000fc60000400000 */
[----:B------:R-:W-:Y:S01]  /*1e50*/  FMUL R27, R9, R20 ;  /* 0x00000014091b7220 */ /* 0x000fe20000400000 */
[----:B--2---:R-:W-:Y:S01]  /*1e60*/  FADD R25, R24, R25 ;  /* 0x0000001918197221 */ /* 0x004fe20000000000 */
[----:B------:R-:W1:Y:S01]  /*1e70*/  SHFL.BFLY PT, R20, R23, 0x4, 0x1f ;  /* 0x0c801f0017147f89 */ /* 0x000e6200000e0000 */
[----:B------:R-:W-:Y:S01]  /*1e80*/  FFMA R21, R12, R26, R21 ;  /* 0x0000001a0c157223 */ /* 0x000fe20000000015 */
[----:B----4-:R-:W-:Y:S01]  /*1e90*/  FADD R9, R10, R15 ;  /* 0x0000000f0a097221 */ /* 0x010fe20000000000 */
[----:B0-----:R-:W-:Y:S01]  /*1ea0*/  FMUL R35, R34, R13 ;  /* 0x0000000d22237220 */ /* 0x001fe20000400000 */
[----:B-----5:R-:W-:Y:S01]  /*1eb0*/  FADD R12, R11, R14 ;  /* 0x0000000e0b0c7221 */ /* 0x020fe20000000000 */
[----:B------:R-:W-:Y:S02]  /*1ec0*/  FFMA R13, R26, R27, R25 ;  /* 0x0000001b1a0d7223 */ /* 0x000fe40000000019 */
[----:B------:R-:W-:Y:S01]  /*1ed0*/  FSETP.GEU.AND P0, PT, |R9|, 1.175494350822287508e-38, PT ;  /* 0x008000000900780b */ /* 0x000fe20003f0e200 */
[----:B------:R-:W0:Y:S01]  /*1ee0*/  SHFL.BFLY PT, R25, R22, 0x4, 0x1f ;  /* 0x0c801f0016197f89 */ /* 0x000e2200000e0000 */
[----:B------:R-:W-:Y:S01]  /*1ef0*/  FSEL R26, R35, RZ, P6 ;  /* 0x000000ff231a7208 */ /* 0x000fe20003000000 */
[C---:B------:R-:W-:Y:S01]  /*1f00*/  FMUL R27, R12.reuse, 0.25 ;  /* 0x3e8000000c1b7820 */ /* 0x040fe20000400000 */
[C---:B------:R-:W-:Y:S01]  /*1f10*/  FSETP.GEU.AND P5, PT, |R12|.reuse, 1.175494350822287508e-38, PT ;  /* 0x008000000c00780b */ /* 0x040fe20003fae200 */
[----:B------:R-:W-:Y:S01]  /*1f20*/  FMUL R24, R9, 0.25 ;  /* 0x3e80000009187820 */ /* 0x000fe20000400000 */
[----:B------:R-:W-:-:S02]  /*1f30*/  FSETP.GT.AND P6, PT, |R12|, 8.50705917302346158658e+37, PT ;  /* 0x7e8000000c00780b */ /* 0x000fc40003fc4200 */
[----:B------:R-:W-:Y:S02]  /*1f40*/  FSETP.GT.AND P4, PT, |R9|, 8.50705917302346158658e+37, PT ;  /* 0x7e8000000900780b */ /* 0x000fe40003f84200 */
[----:B------:R-:W-:Y:S02]  /*1f50*/  FSEL R27, R27, R12, P6 ;  /* 0x0000000c1b1b7208 */ /* 0x000fe40003000000 */
[----:B------:R-:W-:Y:S01]  /*1f60*/  FSEL R34, R24, R9, P4 ;  /* 0x0000000918227208 */ /* 0x000fe20002000000 */
[----:B-1----:R-:W-:-:S04]  /*1f70*/  FADD R20, -R23, R20 ;  /* 0x0000001417147221 */ /* 0x002fc80000000100 */
[----:B------:R-:W-:Y:S01]  /*1f80*/  @!P5 FMUL R27, R27, 16777216 ;  /* 0x4b8000001b1bd820 */ /* 0x000fe20000400000 */
[----:B------:R-:W-:Y:S01]  /*1f90*/  @!P0 FMUL R34, R34, 16777216 ;  /* 0x4b80000022228820 */ /* 0x000fe20000400000 */
[C---:B------:R-:W-:Y:S01]  /*1fa0*/  FFMA R23, R20.reuse, R26, R23 ;  /* 0x0000001a14177223 */ /* 0x040fe20000000017 */
[----:B------:R-:W-:Y:S01]  /*1fb0*/  FMUL R29, R20, R20 ;  /* 0x00000014141d7220 */ /* 0x000fe20000400000 */
[----:B------:R-:W-:Y:S01]  /*1fc0*/  @P6 FMUL R14, R14, 0.25 ;  /* 0x3e8000000e0e6820 */ /* 0x000fe20000400000 */
[----:B------:R-:W1:Y:S01]  /*1fd0*/  SHFL.BFLY PT, R20, R21, 0x2, 0x1f ;  /* 0x0c401f0015147f89 */ /* 0x000e6200000e0000 */
[----:B------:R-:W2:Y:S01]  /*1fe0*/  MUFU.RCP R27, R27 ;  /* 0x0000001b001b7308 */ /* 0x000ea20000001000 */
[----:B------:R-:W-:Y:S01]  /*1ff0*/  FMUL R8, R8, R29 ;  /* 0x0000001d08087220 */ /* 0x000fe20000400000 */
[----:B0-----:R-:W-:Y:S01]  /*2000*/  FADD R29, R22, R25 ;  /* 0x00000019161d7221 */ /* 0x001fe20000000000 */
[----:B------:R-:W0:Y:S01]  /*2010*/  SHFL.BFLY PT, R24, R23, 0x2, 0x1f ;  /* 0x0c401f0017187f89 */ /* 0x000e2200000e0000 */
[----:B------:R-:W-:Y:S01]  /*2020*/  @P4 FMUL R15, R15, 0.25 ;  /* 0x3e8000000f0f4820 */ /* 0x000fe20000400000 */
[----:B------:R-:W-:Y:S01]  /*2030*/  @!P5 FMUL R14, R14, 16777216 ;  /* 0x4b8000000e0ed820 */ /* 0x000fe20000400000 */
[----:B------:R-:W-:Y:S01]  /*2040*/  FFMA R26, R26, R8, R29 ;  /* 0x000000081a1a7223 */ /* 0x000fe2000000001d */
[----:B------:R-:W4:Y:S01]  /*2050*/  SHFL.BFLY PT, R25, R12, 0x1, 0x1f ;  /* 0x0c201f000c197f89 */ /* 0x000f2200000e0000 */
[----:B------:R-:W5:Y:S01]  /*2060*/  MUFU.RCP R34, R34 ;  /* 0x0000002200227308 */ /* 0x000f620000001000 */
[----:B------:R-:W-:Y:S01]  /*2070*/  @!P0 FMUL R15, R15, 16777216 ;  /* 0x4b8000000f0f8820 */ /* 0x000fe20000400000 */
[----:B------:R-:W-:Y:S01]  /*2080*/  FSETP.NEU.AND P0, PT, R12, RZ, PT ;  /* 0x000000ff0c00720b */ /* 0x000fe20003f0d000 */
[----:B------:R-:W3:Y:S01]  /*2090*/  SHFL.BFLY PT, R8, R9, 0x1, 0x1f ;  /* 0x0c201f0009087f89 */ /* 0x000ee200000e0000 */
[----:B------:R-:W-:Y:S01]  /*20a0*/  FSETP.NEU.AND P4, PT, R9, RZ, PT ;  /* 0x000000ff0900720b */ /* 0x000fe20003f8d000 */
[----:B--2---:R-:W-:-:S02]  /*20b0*/  FMUL R14, R27, R14 ;  /* 0x0000000e1b0e7220 */ /* 0x004fc40000400000 */
[----:B------:R-:W2:Y:S03]  /*20c0*/  SHFL.BFLY PT, R22, R13, 0x2, 0x1f ;  /* 0x0c401f000d167f89 */ /* 0x000ea600000e0000 */
[----:B------:R-:W-:Y:S01]  /*20d0*/  FSEL R14, R14, RZ, P0 ;  /* 0x000000ff0e0e7208 */ /* 0x000fe20000000000 */
[----:B------:R-:W2:Y:S01]  /*20e0*/  SHFL.BFLY PT, R27, R26, 0x2, 0x1f ;  /* 0x0c401f001a1b7f89 */ /* 0x000ea200000e0000 */
[----:B-----5:R-:W-:Y:S01]  /*20f0*/  FMUL R15, R34, R15 ;  /* 0x0000000f220f7220 */ /* 0x020fe20000400000 */
[----:B-1----:R-:W-:Y:S01]  /*2100*/  FADD R20, -R21, R20 ;  /* 0x0000001415147221 */ /* 0x002fe20000000100 */
[----:B0-----:R-:W-:-:S03]  /*2110*/  FADD R24, -R23, R24 ;  /* 0x0000001817187221 */ /* 0x001fc60000000100 */
[----:B------:R-:W-:Y:S01]  /*2120*/  FMUL R29, R20, R20 ;  /* 0x00000014141d7220 */ /* 0x000fe20000400000 */
[----:B------:R-:W-:Y:S01]  /*2130*/  FSEL R15, R15, RZ, P4 ;  /* 0x000000ff0f0f7208 */ /* 0x000fe20002000000 */
[C---:B------:R-:W-:Y:S01]  /*2140*/  FMUL R34, R24.reuse, R24 ;  /* 0x0000001818227220 */ /* 0x040fe20000400000 */
[----:B------:R-:W-:Y:S01]  /*2150*/  FFMA R24, R24, R14, R23 ;  /* 0x0000000e18187223 */ /* 0x000fe20000000017 */
[----:B------:R-:W-:Y:S02]  /*2160*/  FMUL R29, R10, R29 ;  /* 0x0000001d0a1d7220 */ /* 0x000fe40000400000 */
[----:B------:R-:W-:Y:S01]  /*2170*/  FMUL R23, R11, R34 ;  /* 0x000000220b177220 */ /* 0x000fe20000400000 */
[----:B----4-:R-:W-:Y:S01]  /*2180*/  FADD R11, R12, R25 ;  /* 0x000000190c0b7221 */ /* 0x010fe20000000000 */
[----:B---3--:R-:W-:Y:S01]  /*2190*/  FADD R10, R9, R8 ;  /* 0x00000008090a7221 */ /* 0x008fe20000000000 */
[----:B--2---:R-:W-:-:S03]  /*21a0*/  FADD R34, R13, R22 ;  /* 0x000000160d227221 */ /* 0x004fc60000000000 */
[C---:B------:R-:W-:Y:S01]  /*21b0*/  FSETP.GT.AND P6, PT, |R11|.reuse, 8.50705917302346158658e+37, PT ;  /* 0x7e8000000b00780b */ /* 0x040fe20003fc4200 */
[----:B------:R-:W-:Y:S01]  /*21c0*/  FFMA R22, R20, R15, R21 ;  /* 0x0000000f14167223 */ /* 0x000fe20000000015 */
[C---:B------:R-:W-:Y:S01]  /*21d0*/  FSETP.GEU.AND P5, PT, |R11|.reuse, 1.175494350822287508e-38, PT ;  /* 0x008000000b00780b */ /* 0x040fe20003fae200 */
[----:B------:R-:W0:Y:S01]  /*21e0*/  S2R R20, SR_TID.X ;  /* 0x0000000000147919 */ /* 0x000e220000002100 */
[----:B------:R-:W-:Y:S01]  /*21f0*/  FSETP.GT.AND P0, PT, |R10|, 8.50705917302346158658e+37, PT ;  /* 0x7e8000000a00780b */ /* 0x000fe20003f04200 */
[----:B------:R-:W-:Y:S01]  /*2200*/  FADD R27, R26, R27 ;  /* 0x0000001b1a1b7221 */ /* 0x000fe20000000000 */
[----:B------:R-:W-:Y:S01]  /*2210*/  FSETP.NEU.AND P4, PT, R11, RZ, PT ;  /* 0x000000ff0b00720b */ /* 0x000fe20003f8d000 */
[----:B------:R-:W-:Y:S01]  /*2220*/  FFMA R13, R15, R29, R34 ;  /* 0x0000001d0f0d7223 */ /* 0x000fe20000000022 */
[----:B------:R-:W-:Y:S01]  /*2230*/  SHFL.BFLY PT, R21, R22, 0x1, 0x1f ;  /* 0x0c201f0016157f89 */ /* 0x000fe200000e0000 */
[----:B------:R-:W-:-:S03]  /*2240*/  FFMA R15, R14, R23, R27 ;  /* 0x000000170e0f7223 */ /* 0x000fc6000000001b */
[----:B------:R-:W1:Y:S01]  /*2250*/  SHFL.BFLY PT, R23, R24, 0x1, 0x1f ;  /* 0x0c201f0018177f89 */ /* 0x000e6200000e0000 */
[----:B------:R-:W-:Y:S01]  /*2260*/  @P6 FMUL R11, R11, 0.25 ;  /* 0x3e8000000b0b6820 */ /* 0x000fe20000400000 */
[----:B------:R-:W-:Y:S01]  /*2270*/  @P6 FMUL R25, R25, 0.25 ;  /* 0x3e80000019196820 */ /* 0x000fe20000400000 */
[C---:B------:R-:W-:Y:S01]  /*2280*/  FSETP.GEU.AND P6, PT, |R10|.reuse, 1.175494350822287508e-38, PT ;  /* 0x008000000a00780b */ /* 0x040fe20003fce200 */
[----:B------:R-:W-:Y:S01]  /*2290*/  SHFL.BFLY PT, R14, R13, 0x1, 0x1f ;  /* 0x0c201f000d0e7f89 */ /* 0x000fe200000e0000 */
[----:B------:R-:W-:Y:S01]  /*22a0*/  @!P5 FMUL R11, R11, 16777216 ;  /* 0x4b8000000b0bd820 */ /* 0x000fe20000400000 */
[----:B------:R-:W-:Y:S01]  /*22b0*/  @!P5 FMUL R25, R25, 16777216 ;  /* 0x4b8000001919d820 */ /* 0x000fe20000400000 */
[C---:B------:R-:W-:Y:S01]  /*22c0*/  FSETP.NEU.AND P5, PT, R10.reuse, RZ, PT ;  /* 0x000000ff0a00720b */ /* 0x040fe20003fad000 */
[----:B------:R-:W-:Y:S01]  /*22d0*/  @P0 FMUL R10, R10, 0.25 ;  /* 0x3e8000000a0a0820 */ /* 0x000fe20000400000 */
[----:B------:R-:W2:Y:S01]  /*22e0*/  MUFU.RCP R26, R11 ;  /* 0x0000000b001a7308 */ /* 0x000ea20000001000 */
[----:B------:R-:W3:Y:S01]  /*22f0*/  SHFL.BFLY PT, R34, R15, 0x1, 0x1f ;  /* 0x0c201f000f227f89 */ /* 0x000ee200000e0000 */
[----:B------:R-:W-:-:S05]  /*2300*/  @P0 FMUL R8, R8, 0.25 ;  /* 0x3e80000008080820 */ /* 0x000fca0000400000 */
[----:B------:R-:W-:Y:S01]  /*2310*/  @!P6 FMUL R10, R10, 16777216 ;  /* 0x4b8000000a0ae820 */ /* 0x000fe20000400000 */
[----:B------:R-:W-:-:S03]  /*2320*/  @!P6 FMUL R8, R8, 16777216 ;  /* 0x4b8000000808e820 */ /* 0x000fc60000400000 */
[----:B------:R-:W4:Y:S01]  /*2330*/  MUFU.RCP R27, R10 ;  /* 0x0000000a001b7308 */ /* 0x000f220000001000 */
[----:B--2---:R-:W-:Y:S01]  /*2340*/  FMUL R29, R26, R25 ;  /* 0x000000191a1d7220 */ /* 0x004fe20000400000 */
[----:B-1----:R-:W-:Y:S01]  /*2350*/  FADD R23, -R24, R23 ;  /* 0x0000001718177221 */ /* 0x002fe20000000100 */
[----:B------:R-:W-:-:S03]  /*2360*/  FADD R25, -R22, R21 ;  /* 0x0000001516197221 */ /* 0x000fc60000000100 */
[----:B------:R-:W-:Y:S01]  /*2370*/  FMUL R11, R23, R23 ;  /* 0x00000017170b7220 */ /* 0x000fe20000400000 */
[----:B------:R-:W-:-:S03]  /*2380*/  FSEL R29, R29, RZ, P4 ;  /* 0x000000ff1d1d7208 */ /* 0x000fc60002000000 */
[----:B------:R-:W-:Y:S01]  /*2390*/  FMUL R11, R12, R11 ;  /* 0x0000000b0c0b7220 */ /* 0x000fe20000400000 */
[----:B---3--:R-:W-:Y:S01]  /*23a0*/  FADD R34, R15, R34 ;  /* 0x000000220f227221 */ /* 0x008fe20000000000 */
[----:B----4-:R-:W-:Y:S01]  /*23b0*/  FMUL R26, R27, R8 ;  /* 0x000000081b1a7220 */ /* 0x010fe20000400000 */
[----:B------:R-:W-:Y:S01]  /*23c0*/  FADD R27, R13, R14 ;  /* 0x0000000e0d1b7221 */ /* 0x000fe20000000000 */
[----:B------:R-:W-:Y:S01]  /*23d0*/  FMUL R8, R25, R25 ;  /* 0x0000001919087220 */ /* 0x000fe20000400000 */
[----:B0-----:R-:W-:Y:S01]  /*23e0*/  SHF.R.U32.HI R14, RZ, 0x5, R20 ;  /* 0x00000005ff0e7819 */ /* 0x001fe20000011614 */
[----:B------:R-:W-:Y:S01]  /*23f0*/  FFMA R21, R29, R11, R34 ;  /* 0x0000000b1d157223 */ /* 0x000fe20000000022 */
[----:B------:R-:W-:Y:S01]  /*2400*/  FSEL R26, R26, RZ, P5 ;  /* 0x000000ff1a1a7208 */ /* 0x000fe20002800000 */
[----:B------:R-:W-:Y:S01]  /*2410*/  FMUL R8, R9, R8 ;  /* 0x0000000809087220 */ /* 0x000fe20000400000 */
[----:B------:R-:W-:Y:S01]  /*2420*/  SGXT.U32 R14, R14, 0x4 ;  /* 0x000000040e0e781a */ /* 0x000fe20000000000 */
[----:B------:R-:W0:Y:S02]  /*2430*/  LDC.64 R10, c[0x0][0x238] ;  /* 0x00008e00ff0a7b82 */ /* 0x000e240000000a00 */
[----:B------:R-:W-:Y:S01]  /*2440*/  FFMA R27, R26, R8, R27 ;  /* 0x000000081a1b7223 */ /* 0x000fe2000000001b */
[----:B------:R-:W-:-:S05]  /*2450*/  LEA R14, R14, UR4, 0x2 ;  /* 0x000000040e0e7c11 */ /* 0x000fca000f8e10ff */
[----:B------:R-:W-:Y:S01]  /*2460*/  STS [R14], R27 ;  /* 0x0000001b0e007388 */ /* 0x000fe20000000800 */
[----:B------:R-:W1:Y:S03]  /*2470*/  LDC.64 R8, c[0x0][0x240] ;  /* 0x00009000ff087b82 */ /* 0x000e660000000a00 */
[----:B------:R2:W-:Y:S05]  /*2480*/  STS [R14+0x40], R21 ;  /* 0x000040150e007388 */ /* 0x0005ea0000000800 */
[----:B------:R-:W-:Y:S01]  /*2490*/  BAR.SYNC.DEFER_BLOCKING 0x0 ;  /* 0x0000000000007b1d */ /* 0x000fe20000010000 */
[----:B------:R-:W-:-:S02]  /*24a0*/  CS2R R16, SRZ ;  /* 0x0000000000107805 */ /* 0x000fc4000001ff00 */
[----:B------:R-:W-:Y:S02]  /*24b0*/  CS2R R18, SRZ ;  /* 0x0000000000127805 */ /* 0x000fe4000001ff00 */
[----:B------:R-:W-:Y:S02]  /*24c0*/  CS2R R12, SRZ ;  /* 0x00000000000c7805 */ /* 0x000fe4000001ff00 */
[----:B--2---:R-:W-:Y:S01]  /*24d0*/  CS2R R14, SRZ ;  /* 0x00000000000e7805 */ /* 0x004fe2000001ff00 */
[C---:B0-----:R-:W-:Y:S01]  /*24e0*/  IMAD.WIDE.U32 R10, R28.reuse, 0x4, R10 ;  /* 0x000000041c0a7825 */ /* 0x041fe200078e000a */
[----:B------:R-:W2:Y:S04]  /*24f0*/  @P1 LDG.E.EF.128 R4, desc[UR6][R32.64] ;  /* 0x0000000620041981 */ /* 0x000ea8000c0e1d00 */
[----:B------:R1:W3:Y:S04]  /*2500*/  @P2 LDG.E.EF.128 R16, desc[UR6][R30.64] ;  /* 0x000000061e102981 */ /* 0x0002e8000c0e1d00 */
[----:B------:R0:W4:Y:S01]  /*2510*/  @!P3 LDG.E.EL.128 R12, desc[UR6][R10.64] ;  /* 0x000000060a0cb981 */ /* 0x000122000c2e1d00 */
[----:B-1----:R-:W-:Y:S01]  /*2520*/  IMAD.WIDE.U32 R30, R28, 0x4, R8 ;  /* 0x000000041c1e7825 */ /* 0x002fe200078e0008 */
[----:B------:R-:W-:-:S02]  /*2530*/  CS2R R8, SRZ ;  /* 0x0000000000087805 */ /* 0x000fc4000001ff00 */
[----:B0-----:R-:W-:-:S06]  /*2540*/  CS2R R10, SRZ ;  /* 0x00000000000a7805 */ /* 0x001fcc000001ff00 */
[----:B------:R-:W5:Y:S01]  /*2550*/  @!P3 LDG.E.EL.128 R8, desc[UR6][R30.64] ;  /* 0x000000061e08b981 */ /* 0x000f62000c2e1d00 */
[----:B------:R-:W-:Y:S01]  /*2560*/  FFMA R33, R23, R29, R24 ;  /* 0x0000001d17217223 */ /* 0x000fe20000000018 */
[----:B------:R-:W-:Y:S01]  /*2570*/  FFMA R22, R25, R26, R22 ;  /* 0x0000001a19167223 */ /* 0x000fe20000000016 */
[----:B------:R-:W-:Y:S01]  /*2580*/  LOP3.LUT P0, RZ, R20, 0x1e0, RZ, 0xc0, !PT ;  /* 0x000001e014ff7812 */ /* 0x000fe2000780c0ff */
[----:B------:R-:W0:Y:S01]  /*2590*/  LDC.64 R24, c[0x0][0x248] ;  /* 0x00009200ff187b82 */ /* 0x000e220000000a00 */
[----:B------:R-:W-:-:S04]  /*25a0*/  LOP3.LUT R3, R3, 0x1f, R20, 0xf8, !PT ;  /* 0x0000001f03037812 */ /* 0x000fc800078ef814 */
[----:B------:R-:W-:Y:S01]  /*25b0*/  ISETP.LT.AND P0, PT, R3, 0x400, !P0 ;  /* 0x000004000300780c */ /* 0x000fe20004701270 */
[----:B------:R-:W-:-:S04]  /*25c0*/  IMAD.WIDE R36, R2, 0x4, R38 ;  /* 0x0000000402247825 */ /* 0x000fc800078e0226 */
[----:B------:R-:W-:Y:S01]  /*25d0*/  IMAD.WIDE R38, R0, 0x4, R38 ;  /* 0x0000000400267825 */ /* 0x000fe200078e0226 */
[----:B--2---:R-:W-:Y:S02]  /*25e0*/  SEL R5, R5, RZ, P1 ;  /* 0x000000ff05057207 */ /* 0x004fe40000800000 */
[----:B------:R-:W-:Y:S01]  /*25f0*/  SEL R35, R4, RZ, P1 ;  /* 0x000000ff04237207 */ /* 0x000fe20000800000 */
[----:B------:R-:W-:Y:S01]  /*2600*/  IMAD.MOV.U32 R4, RZ, RZ, 0x3c2aaaab ;  /* 0x3c2aaaabff047424 */ /* 0x000fe200078e00ff */
[----:B------:R-:W-:Y:S02]  /*2610*/  SEL R23, R6, RZ, P1 ;  /* 0x000000ff06177207 */ /* 0x000fe40000800000 */
[----:B------:R-:W-:Y:S01]  /*2620*/  LOP3.LUT R6, R20, 0x1f, RZ, 0xc0, !PT ;  /* 0x0000001f14067812 */ /* 0x000fe200078ec0ff */
[----:B------:R-:W-:Y:S01]  /*2630*/  FADD R29, R5, -R22 ;  /* 0x80000016051d7221 */ /* 0x000fe20000000000 */
[-C--:B------:R-:W-:Y:S01]  /*2640*/  FFMA R20, R27, R4.reuse, 9.9999999747524270788e-07 ;  /* 0x358637bd1b147423 */ /* 0x080fe20000000004 */
[----:B------:R-:W-:Y:S01]  /*2650*/  FFMA R21, R21, R4, 9.9999999747524270788e-07 ;  /* 0x358637bd15157423 */ /* 0x000fe20000000004 */
[----:B------:R-:W-:-:S04]  /*2660*/  LEA R5, R6, UR4, 0x2 ;  /* 0x0000000406057c11 */ /* 0x000fc8000f8e10ff */
[----:B------:R-:W1:Y:S02]  /*2670*/  MUFU.RSQ R20, R20 ;  /* 0x0000001400147308 */ /* 0x000e640000001400 */
[----:B------:R-:W2:Y:S06]  /*2680*/  LDS R5, [R5] ;  /* 0x0000000005057984 */ /* 0x000eac0000000800 */
[----:B------:R-:W0:Y:S01]  /*2690*/  MUFU.RSQ R21, R21 ;  /* 0x0000001500157308 */ /* 0x000e220000001400 */
[----:B------:R-:W-:Y:S02]  /*26a0*/  SEL R7, R7, RZ, P1 ;  /* 0x000000ff07077207 */ /* 0x000fe40000800000 */
[----:B---3--:R-:W-:-:S03]  /*26b0*/  SEL R6, R19, RZ, P2 ;  /* 0x000000ff13067207 */ /* 0x008fc60001000000 */
[--C-:B------:R-:W-:Y:S02]  /*26c0*/  FADD R7, R7, -R22.reuse ;  /* 0x8000001607077221 */ /* 0x100fe40000000000 */
[--C-:B------:R-:W-:Y:S01]  /*26d0*/  FADD R19, R6, -R33.reuse ;  /* 0x8000002106137221 */ /* 0x100fe20000000000 */
[----:B------:R-:W-:Y:S01]  /*26e0*/  FADD R23, R23, -R22 ;  /* 0x8000001617177221 */ /* 0x000fe20000000000 */
[----:B----4-:R-:W-:Y:S02]  /*26f0*/  SEL R6, R15, RZ, !P3 ;  /* 0x000000ff0f067207 */ /* 0x010fe40005800000 */
[----:B-----5:R-:W-:Y:S01]  /*2700*/  SEL R26, R11, RZ, !P3 ;  /* 0x000000ff0b1a7207 */ /* 0x020fe20005800000 */
[----:B-1----:R-:W-:Y:S01]  /*2710*/  FMUL R11, R20, R7 ;  /* 0x00000007140b7220 */ /* 0x002fe20000400000 */
[----:B0-----:R-:W-:Y:S01]  /*2720*/  FMUL R15, R21, R19 ;  /* 0x00000013150f7220 */ /* 0x001fe20000400000 */
[----:B------:R-:W-:Y:S01]  /*2730*/  SEL R27, R10, RZ, !P3 ;  /* 0x000000ff0a1b7207 */ /* 0x000fe20005800000 */
[----:B------:R-:W-:Y:S01]  /*2740*/  FMUL R10, R20, R23 ;  /* 0x00000017140a7220 */ /* 0x000fe20000400000 */
[----:B------:R-:W-:Y:S01]  /*2750*/  SEL R18, R18, RZ, P2 ;  /* 0x000000ff12127207 */ /* 0x000fe20001000000 */
[C-C-:B------:R-:W-:Y:S01]  /*2760*/  FFMA R23, R6.reuse, R11, R26.reuse ;  /* 0x0000000b06177223 */ /* 0x140fe2000000001a */
[----:B------:R-:W-:Y:S01]  /*2770*/  SEL R28, R17, RZ, P2 ;  /* 0x000000ff111c7207 */ /* 0x000fe20001000000 */
[----:B------:R-:W-:Y:S01]  /*2780*/  FFMA R19, R6, R15, R26 ;  /* 0x0000000f06137223 */ /* 0x000fe2000000001a */
[----:B------:R-:W-:Y:S01]  /*2790*/  SEL R16, R16, RZ, P2 ;  /* 0x000000ff10107207 */ /* 0x000fe20001000000 */
[----:B------:R-:W0:Y:S01]  /*27a0*/  LDC.64 R6, c[0x0][0x258] ;  /* 0x00009600ff067b82 */ /* 0x000e220000000a00 */
[----:B------:R-:W-:Y:S01]  /*27b0*/  FADD R31, R35, -R22 ;  /* 0x80000016231f7221 */ /* 0x000fe20000000000 */
[--C-:B------:R-:W-:Y:S01]  /*27c0*/  FADD R22, R18, -R33.reuse ;  /* 0x8000002112167221 */ /* 0x100fe20000000000 */
[--C-:B------:R-:W-:Y:S01]  /*27d0*/  FADD R28, R28, -R33.reuse ;  /* 0x800000211c1c7221 */ /* 0x100fe20000000000 */
[----:B------:R-:W-:Y:S01]  /*27e0*/  FADD R33, R16, -R33 ;  /* 0x8000002110217221 */ /* 0x000fe20000000000 */
[----:B------:R-:W-:-:S02]  /*27f0*/  SEL R16, R12, RZ, !P3 ;  /* 0x000000ff0c107207 */ /* 0x000fc40005800000 */
[----:B------:R-:W-:Y:S02]  /*2800*/  SEL R17, R13, RZ, !P3 ;  /* 0x000000ff0d117207 */ /* 0x000fe40005800000 */
[----:B------:R-:W-:Y:S02]  /*2810*/  SEL R18, R14, RZ, !P3 ;  /* 0x000000ff0e127207 */ /* 0x000fe40005800000 */
[----:B------:R-:W-:Y:S01]  /*2820*/  SEL R32, R8, RZ, !P3 ;  /* 0x000000ff08207207 */ /* 0x000fe20005800000 */
[C---:B------:R-:W-:Y:S01]  /*2830*/  FMUL R8, R20.reuse, R31 ;  /* 0x0000001f14087220 */ /* 0x040fe20000400000 */
[----:B------:R-:W-:Y:S01]  /*2840*/  SEL R30, R9, RZ, !P3 ;  /* 0x000000ff091e7207 */ /* 0x000fe20005800000 */
[----:B------:R-:W-:Y:S01]  /*2850*/  FMUL R9, R20, R29 ;  /* 0x0000001d14097220 */ /* 0x000fe20000400000 */
[C---:B------:R-:W-:Y:S01]  /*2860*/  FMUL R12, R21.reuse, R33 ;  /* 0x00000021150c7220 */ /* 0x040fe20000400000 */
[C---:B------:R-:W-:Y:S01]  /*2870*/  FMUL R13, R21.reuse, R28 ;  /* 0x0000001c150d7220 */ /* 0x040fe20000400000 */
[----:B------:R-:W-:Y:S01]  /*2880*/  FMUL R14, R21, R22 ;  /* 0x00000016150e7220 */ /* 0x000fe20000400000 */
[----:B------:R-:W-:-:S04]  /*2890*/  IMAD.WIDE R34, R2, 0x4, R24 ;  /* 0x0000000402227825 */ /* 0x000fc800078e0218 */
[----:B------:R-:W-:Y:S01]  /*28a0*/  FFMA R20, R16, R8, R32 ;  /* 0x0000000810147223 */ /* 0x000fe20000000020 */
[----:B------:R-:W-:Y:S01]  /*28b0*/  FFMA R21, R17, R9, R30 ;  /* 0x0000000911157223 */ /* 0x000fe2000000001e */
[----:B------:R-:W-:Y:S01]  /*28c0*/  FFMA R22, R18, R10, R27 ;  /* 0x0000000a12167223 */ /* 0x000fe2000000001b */
[----:B------:R-:W-:-:S04]  /*28d0*/  IMAD.WIDE R24, R0, 0x4, R24 ;  /* 0x0000000400187825 */ /* 0x000fc800078e0218 */
[----:B------:R-:W-:Y:S01]  /*28e0*/  FFMA R16, R16, R12, R32 ;  /* 0x0000000c10107223 */ /* 0x000fe20000000020 */
[----:B------:R-:W-:Y:S01]  /*28f0*/  FFMA R17, R17, R13, R30 ;  /* 0x0000000d11117223 */ /* 0x000fe2000000001e */
[----:B------:R-:W-:Y:S01]  /*2900*/  FFMA R18, R18, R14, R27 ;  /* 0x0000000e12127223 */ /* 0x000fe2000000001b */
[----:B------:R1:W-:Y:S04]  /*2910*/  @P1 STG.E.128 desc[UR6][R34.64], R8 ;  /* 0x0000000822001986 */ /* 0x0003e8000c101d06 */
[----:B------:R1:W-:Y:S04]  /*2920*/  @P2 STG.E.128 desc[UR6][R24.64], R12 ;  /* 0x0000000c18002986 */ /* 0x0003e8000c101d06 */
[----:B------:R1:W-:Y:S01]  /*2930*/  @P1 STG.E.128 desc[UR6][R36.64], R20 ;  /* 0x0000001424001986 */ /* 0x0003e2000c101d06 */
[----:B--2---:R-:W-:-:S03]  /*2940*/  FFMA R4, R5, R4, 9.9999999747524270788e-07 ;  /* 0x358637bd05047423 */ /* 0x004fc60000000004 */
[----:B------:R1:W-:Y:S01]  /*2950*/  @P2 STG.E.128 desc[UR6][R38.64], R16 ;  /* 0x0000001026002986 */ /* 0x0003e2000c101d06 */
[----:B0-----:R-:W-:Y:S05]  /*2960*/  @!P0 EXIT ;  /* 0x000000000000894d */ /* 0x001fea0003800000 */
[----:B------:R-:W0:Y:S01]  /*2970*/  MUFU.RSQ R4, R4 ;  /* 0x0000000400047308 */ /* 0x000e220000001400 */
[----:B------:R-:W-:-:S04]  /*2980*/  IMAD.WIDE R2, R3, 0x4, R6 ;  /* 0x0000000403027825 */ /* 0x000fc800078e0206 */
[----:B0-----:R-:W-:-:S05]  /*2990*/  FMUL R5, R4, 0.010416666977107524872 ;  /* 0x3c2aaaab04057820 */ /* 0x001fca0000400000 */
[----:B------:R-:W-:Y:S01]  /*29a0*/  STG.E desc[UR6][R2.64], R5 ;  /* 0x0000000502007986 */ /* 0x000fe2000c101906 */
[----:B------:R-:W-:Y:S05]  /*29b0*/  EXIT ;  /* 0x000000000000794d */ /* 0x000fea0003800000 */
.L_x_0:
[----:B------:R-:W-:-:S00]  /*29c0*/  BRA `(.L_x_0) ;  /* 0xfffffffc00fc7947 */ /* 0x000fc0000383ffff */
[----:B------:R-:W-:-:S00]  /*29d0*/  NOP ;  /* 0x0000000000007918 */ /* 0x000fc00000000000 */
        /* <DEDUP_REMOVED lines=10> */
.L_x_1:


//--------------------- .nv.global.init           --------------------------
	.section	.nv.global.init,"aw",@progbits
.nv.global.init:
	.type		_$_str,@object
	.size		_$_str,(.L_0 - _$_str)
_$_str:
        /*0000*/ 	.byte	0x5f, 0x5f, 0x43, 0x55, 0x44, 0x41, 0x5f, 0x46, 0x54, 0x5a, 0x00
.L_0:


//--------------------- .nv.shared.triton_red_fused_add_native_layer_norm_native_layer_norm_backward_12 --------------------------
	.section	.nv.shared.triton_red_fused_add_native_layer_norm_native_layer_norm_backward_12,"aw",@nobits
	.sectionflags	@""
	.align	16
	.zero		1024


//--------------------- .nv.constant0.triton_red_fused_add_native_layer_norm_native_layer_norm_backward_12 --------------------------
	.section	.nv.constant0.triton_red_fused_add_native_layer_norm_native_layer_norm_backward_12,"a",@progbits
	.sectionflags	@""
	.align	4
.nv.constant0.triton_red_fused_add_native_layer_norm_native_layer_norm_backward_12:
	.zero		616
